	.target	sm_90a

	.elftype	@"ET_EXEC"


//--------------------- .note.nv.tkinfo           --------------------------
	.section	.note.nv.tkinfo,"",@"SHT_NOTE"
	.sectionflags	@"SHF_NOTE_NV_TKINFO"
	.tkinfo
        /*0018*/ 	.word	0x00000002
        /*0030*/ 	.string	""
        /*0030*/ 	.string	"ptxas"
        /*0030*/ 	.string	"Cuda compilation tools, release 13.0, V13.0.88"
        /*0030*/ 	.string	"Build cuda_13.0.r13.0/compiler.36424714_0"
        /*0030*/ 	.string	"-arch sm_90a -m 64 "



//--------------------- .note.nv.cuinfo           --------------------------
	.section	.note.nv.cuinfo,"",@"SHT_NOTE"
	.sectionflags	@"SHF_NOTE_NV_CUINFO"
        /*0018*/ 	.short	0x0002
        /*001a*/ 	.short	0x005a
        /*001c*/ 	.short	0x0082
	.zero		2


//--------------------- .nv.info                  --------------------------
	.section	.nv.info,"",@"SHT_CUDA_INFO"
	.align	4


	//----- nvinfo : EIATTR_REGCOUNT
	.align		4
        /*0000*/ 	.byte	0x04, 0x2f
        /*0002*/ 	.short	(.L_16 - .L_15)
	.align		4
.L_15:
        /*0004*/ 	.word	index@(_ZN7cutlass13device_kernelINS_4fmha6kernel28FmhaKernelTmaWarpSpecializedINS1_10collective30FmhaMainloopTmaWarpSpecializedINS_10bfloat16_tEffN4cute5tupleIJNS7_1CILi128EEESA_NS9_ILi48EEEEEENS8_IJiNS9_ILi1EEENS8_IJiiEEEEEESF_SF_NS4_13DefaultFusionEJNS2_6OptionILNS2_3TagE0ENS9_ILb1EEEEENSH_ILSI_2ESJ_EEEEENS4_15FmhaFwdEpilogueIS6_fNS8_IJNS9_ILi64EEESB_SA_EEEEENS2_23PersistentTileSchedulerEJSK_SL_EEEEEvNT_6ParamsE)
        /*0008*/ 	.word	0x000000a8


	//----- nvinfo : EIATTR_FRAME_SIZE
	.align		4
.L_16:
        /*000c*/ 	.byte	0x04, 0x11
        /*000e*/ 	.short	(.L_18 - .L_17)
	.align		4
.L_17:
        /*0010*/ 	.word	index@($__internal_0_$__cuda_sm20_rcp_rn_f32_slowpath)
        /*0014*/ 	.word	0x00000000


	//----- nvinfo : EIATTR_FRAME_SIZE
	.align		4
.L_18:
        /*0018*/ 	.byte	0x04, 0x11
        /*001a*/ 	.short	(.L_20 - .L_19)
	.align		4
.L_19:
        /*001c*/ 	.word	index@(_ZN7cutlass13device_kernelINS_4fmha6kernel28FmhaKernelTmaWarpSpecializedINS1_10collective30FmhaMainloopTmaWarpSpecializedINS_10bfloat16_tEffN4cute5tupleIJNS7_1CILi128EEESA_NS9_ILi48EEEEEENS8_IJiNS9_ILi1EEENS8_IJiiEEEEEESF_SF_NS4_13DefaultFusionEJNS2_6OptionILNS2_3TagE0ENS9_ILb1EEEEENSH_ILSI_2ESJ_EEEEENS4_15FmhaFwdEpilogueIS6_fNS8_IJNS9_ILi64EEESB_SA_EEEEENS2_23PersistentTileSchedulerEJSK_SL_EEEEEvNT_6ParamsE)
        /*0020*/ 	.word	0x00000000


	//----- nvinfo : EIATTR_MIN_STACK_SIZE
	.align		4
.L_20:
        /*0024*/ 	.byte	0x04, 0x12
        /*0026*/ 	.short	(.L_22 - .L_21)
	.align		4
.L_21:
        /*0028*/ 	.word	index@(_ZN7cutlass13device_kernelINS_4fmha6kernel28FmhaKernelTmaWarpSpecializedINS1_10collective30FmhaMainloopTmaWarpSpecializedINS_10bfloat16_tEffN4cute5tupleIJNS7_1CILi128EEESA_NS9_ILi48EEEEEENS8_IJiNS9_ILi1EEENS8_IJiiEEEEEESF_SF_NS4_13DefaultFusionEJNS2_6OptionILNS2_3TagE0ENS9_ILb1EEEEENSH_ILSI_2ESJ_EEEEENS4_15FmhaFwdEpilogueIS6_fNS8_IJNS9_ILi64EEESB_SA_EEEEENS2_23PersistentTileSchedulerEJSK_SL_EEEEEvNT_6ParamsE)
        /*002c*/ 	.word	0x00000000
.L_22:


//--------------------- .nv.compat                --------------------------
	.section	.nv.compat,"",@"SHT_CUDA_COMPAT_INFO"
	.align	4
        /*0000*/ 	.byte	0x02, 0x09, 0x01, 0x00, 0x02, 0x02, 0x04, 0x00, 0x02, 0x05, 0x05, 0x00, 0x03, 0x07, 0x01, 0x01
        /*0010*/ 	.byte	0x02, 0x03, 0x01, 0x00, 0x02, 0x06, 0x01, 0x00, 0x04, 0x0b, 0x08, 0x00, 0x00, 0x00, 0x00, 0x00
        /*0020*/ 	.byte	0x00, 0x00, 0x00, 0x00


//--------------------- .nv.info._ZN7cutlass13device_kernelINS_4fmha6kernel28FmhaKernelTmaWarpSpecializedINS1_10collective30FmhaMainloopTmaWarpSpecializedINS_10bfloat16_tEffN4cute5tupleIJNS7_1CILi128EEESA_NS9_ILi48EEEEEENS8_IJiNS9_ILi1EEENS8_IJiiEEEEEESF_SF_NS4_13DefaultFusionEJNS2_6OptionILNS2_3TagE0ENS9_ILb1EEEEENSH_ILSI_2ESJ_EEEEENS4_15FmhaFwdEpilogueIS6_fNS8_IJNS9_ILi64EEESB_SA_EEEEENS2_23PersistentTileSchedulerEJSK_SL_EEEEEvNT_6ParamsE --------------------------
	.section	.nv.info._ZN7cutlass13device_kernelINS_4fmha6kernel28FmhaKernelTmaWarpSpecializedINS1_10collective30FmhaMainloopTmaWarpSpecializedINS_10bfloat16_tEffN4cute5tupleIJNS7_1CILi128EEESA_NS9_ILi48EEEEEENS8_IJiNS9_ILi1EEENS8_IJiiEEEEEESF_SF_NS4_13DefaultFusionEJNS2_6OptionILNS2_3TagE0ENS9_ILb1EEEEENSH_ILSI_2ESJ_EEEEENS4_15FmhaFwdEpilogueIS6_fNS8_IJNS9_ILi64EEESB_SA_EEEEENS2_23PersistentTileSchedulerEJSK_SL_EEEEEvNT_6ParamsE,"",@"SHT_CUDA_INFO"
	.sectionflags	@""
	.align	4


	//----- nvinfo : EIATTR_CUDA_API_VERSION
	.align		4
        /*0000*/ 	.byte	0x04, 0x37
        /*0002*/ 	.short	(.L_24 - .L_23)
.L_23:
        /*0004*/ 	.word	0x00000082


	//----- nvinfo : EIATTR_KPARAM_INFO
	.align		4
.L_24:
        /*0008*/ 	.byte	0x04, 0x17
        /*000a*/ 	.short	(.L_26 - .L_25)
.L_25:
        /*000c*/ 	.word	0x00000000
        /*0010*/ 	.short	0x0000
        /*0012*/ 	.short	0x0070
        /*0014*/ 	.byte	0x00, 0xf0, 0x01, 0x20


	//----- nvinfo : EIATTR_SPARSE_MMA_MASK
	.align		4
.L_26:
        /*0018*/ 	.byte	0x03, 0x50
        /*001a*/ 	.short	0x0000


	//----- nvinfo : EIATTR_MAXREG_COUNT
	.align		4
        /*001c*/ 	.byte	0x03, 0x1b
        /*001e*/ 	.short	0x00a8


	//----- nvinfo : EIATTR_NUM_BARRIERS
	.align		4
        /*0020*/ 	.byte	0x02, 0x4c
        /*0022*/ 	.byte	0x02
	.zero		1


	//----- nvinfo : EIATTR_EXTERNS
	.align		4
        /*0024*/ 	.byte	0x04, 0x0f
        /*0026*/ 	.short	(.L_28 - .L_27)


	//   ....[0]....
	.align		4
.L_27:
        /*0028*/ 	.word	index@(__assertfail)


	//----- nvinfo : EIATTR_MERCURY_ISA_VERSION
	.align		4
.L_28:
        /*002c*/ 	.byte	0x03, 0x5f
        /*002e*/ 	.short	0x0101


	//----- nvinfo : EIATTR_INT_WARP_WIDE_INSTR_OFFSETS
	.align		4
        /*0030*/ 	.byte	0x04, 0x31
        /*0032*/ 	.short	(.L_30 - .L_29)


	//   ....[0]....
.L_29:
        /*0034*/ 	.word	0x00000760


	//   ....[1]....
        /*0038*/ 	.word	0x00000770


	//   ....[2]....
        /*003c*/ 	.word	0x00000780


	//   ....[3]....
        /*0040*/ 	.word	0x00000790


	//   ....[4]....
        /*0044*/ 	.word	0x00000800


	//   ....[5]....
        /*0048*/ 	.word	0x000009c0


	//   ....[6]....
        /*004c*/ 	.word	0x00000a70


	//----- nvinfo : EIATTR_COOP_GROUP_MASK_REGIDS
	.align		4
.L_30:
        /*0050*/ 	.byte	0x04, 0x29
        /*0052*/ 	.short	(.L_32 - .L_31)


	//   ....[0]....
.L_31:
        /*0054*/ 	.word	0xffffffff


	//   ....[1]....
        /*0058*/ 	.word	0xffffffff


	//   ....[2]....
        /*005c*/ 	.word	0xffffffff


	//   ....[3]....
        /*0060*/ 	.word	0xffffffff


	//   ....[4]....
        /*0064*/ 	.word	0xffffffff


	//   ....[5]....
        /*0068*/ 	.word	0xffffffff


	//   ....[6]....
        /*006c*/ 	.word	0xffffffff


	//   ....[7]....
        /*0070*/ 	.word	0xffffffff


	//   ....[8]....
        /*0074*/ 	.word	0xffffffff


	//   ....[9]....
        /*0078*/ 	.word	0xffffffff


	//   ....[10]....
        /*007c*/ 	.word	0xffffffff


	//   ....[11]....
        /*0080*/ 	.word	0xffffffff


	//   ....[12]....
        /*0084*/ 	.word	0xffffffff


	//   ....[13]....
        /*0088*/ 	.word	0xffffffff


	//   ....[14]....
        /*008c*/ 	.word	0xffffffff


	//   ....[15]....
        /*0090*/ 	.word	0xffffffff


	//   ....[16]....
        /*0094*/ 	.word	0xffffffff


	//   ....[17]....
        /*0098*/ 	.word	0xffffffff


	//----- nvinfo : EIATTR_COOP_GROUP_INSTR_OFFSETS
	.align		4
.L_32:
        /*009c*/ 	.byte	0x04, 0x28
        /*009e*/ 	.short	(.L_34 - .L_33)


	//   ....[0]....
.L_33:
        /*00a0*/ 	.word	0x00000070


	//   ....[1]....
        /*00a4*/ 	.word	0x000000a0


	//   ....[2]....
        /*00a8*/ 	.word	0x000001d0


	//   ....[3]....
        /*00ac*/ 	.word	0x000003e0


	//   ....[4]....
        /*00b0*/ 	.word	0x000005a0


	//   ....[5]....
        /*00b4*/ 	.word	0x00000700


	//   ....[6]....
        /*00b8*/ 	.word	0x00001870


	//   ....[7]....
        /*00bc*/ 	.word	0x00001890


	//   ....[8]....
        /*00c0*/ 	.word	0x00002100


	//   ....[9]....
        /*00c4*/ 	.word	0x00002230


	//   ....[10]....
        /*00c8*/ 	.word	0x000043b0


	//   ....[11]....
        /*00cc*/ 	.word	0x000043d0


	//   ....[12]....
        /*00d0*/ 	.word	0x00004d20


	//   ....[13]....
        /*00d4*/ 	.word	0x00004e30


	//   ....[14]....
        /*00d8*/ 	.word	0x00006f00


	//   ....[15]....
        /*00dc*/ 	.word	0x00006f30


	//   ....[16]....
        /*00e0*/ 	.word	0x00006f70


	//   ....[17]....
        /*00e4*/ 	.word	0x00006f90


	//----- nvinfo : EIATTR_REG_RECONFIG
	.align		4
.L_34:
        /*00e8*/ 	.byte	0x01, 0x54
	.zero		2


	//----- nvinfo : EIATTR_SYSCALL_OFFSETS
	.align		4
        /*00ec*/ 	.byte	0x04, 0x46
        /*00ee*/ 	.short	(.L_36 - .L_35)


	//   ....[0]....
.L_35:
        /*00f0*/ 	.word	0x000078d0


	//   ....[1]....
        /*00f4*/ 	.word	0x00007a00


	//----- nvinfo : EIATTR_MBARRIER_INSTR_OFFSETS
	.align		4
.L_36:
        /*00f8*/ 	.byte	0x04, 0x39
        /*00fa*/ 	.short	(.L_38 - .L_37)


	//   ....[0]....
.L_37:
        /*00fc*/ 	.word	0x00000390
        /*0100*/ 	.word	0x000000ff
        /*0104*/ 	.word	0x00014250
        /*0108*/ 	.short	0x0100
        /*010a*/ 	.byte	0x08
	.zero		1


	//   ....[1]....
        /*010c*/ 	.word	0x000003a0
        /*0110*/ 	.word	0x000000ff
        /*0114*/ 	.word	0x00014260
        /*0118*/ 	.short	0x0100
        /*011a*/ 	.byte	0x08
	.zero		1


	//   ....[2]....
        /*011c*/ 	.word	0x000003b0
        /*0120*/ 	.word	0x000000ff
        /*0124*/ 	.word	0x00014258
        /*0128*/ 	.short	0x0100
        /*012a*/ 	.byte	0x08
	.zero		1


	//   ....[3]....
        /*012c*/ 	.word	0x000003c0
        /*0130*/ 	.word	0x000000ff
        /*0134*/ 	.word	0x00014268
        /*0138*/ 	.short	0x0100
        /*013a*/ 	.byte	0x08
	.zero		1


	//   ....[4]....
        /*013c*/ 	.word	0x000004f0
        /*0140*/ 	.word	0x000000ff
        /*0144*/ 	.word	0x00014200
        /*0148*/ 	.short	0x0100
        /*014a*/ 	.byte	0x08
	.zero		1


	//   ....[5]....
        /*014c*/ 	.word	0x00000500
        /*0150*/ 	.word	0x000000ff
        /*0154*/ 	.word	0x00014228
        /*0158*/ 	.short	0x0100
        /*015a*/ 	.byte	0x08
	.zero		1


	//   ....[6]....
        /*015c*/ 	.word	0x00000510
        /*0160*/ 	.word	0x000000ff
        /*0164*/ 	.word	0x00014208
        /*0168*/ 	.short	0x0100
        /*016a*/ 	.byte	0x08
	.zero		1


	//   ....[7]....
        /*016c*/ 	.word	0x00000520
        /*0170*/ 	.word	0x000000ff
        /*0174*/ 	.word	0x00014230
        /*0178*/ 	.short	0x0100
        /*017a*/ 	.byte	0x08
	.zero		1


	//   ....[8]....
        /*017c*/ 	.word	0x00000530
        /*0180*/ 	.word	0x000000ff
        /*0184*/ 	.word	0x00014210
        /*0188*/ 	.short	0x0100
        /*018a*/ 	.byte	0x08
	.zero		1


	//   ....[9]....
        /*018c*/ 	.word	0x00000540
        /*0190*/ 	.word	0x000000ff
        /*0194*/ 	.word	0x00014238
        /*0198*/ 	.short	0x0100
        /*019a*/ 	.byte	0x08
	.zero		1


	//   ....[10]....
        /*019c*/ 	.word	0x00000550
        /*01a0*/ 	.word	0x000000ff
        /*01a4*/ 	.word	0x00014218
        /*01a8*/ 	.short	0x0100
        /*01aa*/ 	.byte	0x08
	.zero		1


	//   ....[11]....
        /*01ac*/ 	.word	0x00000560
        /*01b0*/ 	.word	0x000000ff
        /*01b4*/ 	.word	0x00014240
        /*01b8*/ 	.short	0x0100
        /*01ba*/ 	.byte	0x08
	.zero		1


	//   ....[12]....
        /*01bc*/ 	.word	0x00000570
        /*01c0*/ 	.word	0x000000ff
        /*01c4*/ 	.word	0x00014220
        /*01c8*/ 	.short	0x0100
        /*01ca*/ 	.byte	0x08
	.zero		1


	//   ....[13]....
        /*01cc*/ 	.word	0x00000580
        /*01d0*/ 	.word	0x000000ff
        /*01d4*/ 	.word	0x00014248
        /*01d8*/ 	.short	0x0100
        /*01da*/ 	.byte	0x08
	.zero		1


	//   ....[14]....
        /*01dc*/ 	.word	0x000006b0
        /*01e0*/ 	.word	0x000000ff
        /*01e4*/ 	.word	0x00014270
        /*01e8*/ 	.short	0x0100
        /*01ea*/ 	.byte	0x08
	.zero		1


	//   ....[15]....
        /*01ec*/ 	.word	0x000006c0
        /*01f0*/ 	.word	0x000000ff
        /*01f4*/ 	.word	0x00014280
        /*01f8*/ 	.short	0x0100
        /*01fa*/ 	.byte	0x08
	.zero		1


	//   ....[16]....
        /*01fc*/ 	.word	0x000006d0
        /*0200*/ 	.word	0x000000ff
        /*0204*/ 	.word	0x00014278
        /*0208*/ 	.short	0x0100
        /*020a*/ 	.byte	0x08
	.zero		1


	//   ....[17]....
        /*020c*/ 	.word	0x000006e0
        /*0210*/ 	.word	0x000000ff
        /*0214*/ 	.word	0x00014288
        /*0218*/ 	.short	0x0100
        /*021a*/ 	.byte	0x08
	.zero		1


	//   ....[18]....
        /*021c*/ 	.word	0x00000820
        /*0220*/ 	.word	0x000000ff
        /*0224*/ 	.word	0x00014290
        /*0228*/ 	.short	0x0100
        /*022a*/ 	.byte	0x06
	.zero		1


	//   ....[19]....
        /*022c*/ 	.word	0x00000830
        /*0230*/ 	.word	0x000000ff
        /*0234*/ 	.word	0x00014298
        /*0238*/ 	.short	0x0100
        /*023a*/ 	.byte	0x06
	.zero		1


	//   ....[20]....
        /*023c*/ 	.word	0x00000840
        /*0240*/ 	.word	0x000000ff
        /*0244*/ 	.word	0x000142a0
        /*0248*/ 	.short	0x0100
        /*024a*/ 	.byte	0x06
	.zero		1


	//   ....[21]....
        /*024c*/ 	.word	0x00000850
        /*0250*/ 	.word	0x000000ff
        /*0254*/ 	.word	0x000142a8
        /*0258*/ 	.short	0x0100
        /*025a*/ 	.byte	0x06
	.zero		1


	//   ....[22]....
        /*025c*/ 	.word	0x00000950
        /*0260*/ 	.word	0x000000ff
        /*0264*/ 	.word	0x000142c0
        /*0268*/ 	.short	0x0100
        /*026a*/ 	.byte	0x08
	.zero		1


	//   ....[23]....
        /*026c*/ 	.word	0x00000960
        /*0270*/ 	.word	0x000000ff
        /*0274*/ 	.word	0x000142d8
        /*0278*/ 	.short	0x0100
        /*027a*/ 	.byte	0x08
	.zero		1


	//   ....[24]....
        /*027c*/ 	.word	0x00000970
        /*0280*/ 	.word	0x000000ff
        /*0284*/ 	.word	0x000142c8
        /*0288*/ 	.short	0x0100
        /*028a*/ 	.byte	0x08
	.zero		1


	//   ....[25]....
        /*028c*/ 	.word	0x00000980
        /*0290*/ 	.word	0x000000ff
        /*0294*/ 	.word	0x000142e0
        /*0298*/ 	.short	0x0100
        /*029a*/ 	.byte	0x08
	.zero		1


	//   ....[26]....
        /*029c*/ 	.word	0x00000990
        /*02a0*/ 	.word	0x000000ff
        /*02a4*/ 	.word	0x000142d0
        /*02a8*/ 	.short	0x0100
        /*02aa*/ 	.byte	0x08
	.zero		1


	//   ....[27]....
        /*02ac*/ 	.word	0x000009a0
        /*02b0*/ 	.word	0x000000ff
        /*02b4*/ 	.word	0x000142e8
        /*02b8*/ 	.short	0x0100
        /*02ba*/ 	.byte	0x08
	.zero		1


	//   ....[28]....
        /*02bc*/ 	.word	0x00000aa0
        /*02c0*/ 	.word	0x000000ff
        /*02c4*/ 	.word	0x000142b0
        /*02c8*/ 	.short	0x0100
        /*02ca*/ 	.byte	0x06
	.zero		1


	//   ....[29]....
        /*02cc*/ 	.word	0x00001440
        /*02d0*/ 	.word	0x000000ff
        /*02d4*/ 	.word	0x00014250
        /*02d8*/ 	.short	0x010a
        /*02da*/ 	.byte	0x04
	.zero		1


	//   ....[30]....
        /*02dc*/ 	.word	0x000014b0
        /*02e0*/ 	.word	0x000000ff
        /*02e4*/ 	.word	0x00014200
        /*02e8*/ 	.short	0x010a
        /*02ea*/ 	.byte	0x11
	.zero		1


	//   ....[31]....
        /*02ec*/ 	.word	0x000014d0
        /*02f0*/ 	.word	0x000000ff
        /*02f4*/ 	.word	0xfffffff8
        /*02f8*/ 	.short	0x010a
        /*02fa*/ 	.byte	0x33
	.zero		1


	//   ....[32]....
        /*02fc*/ 	.word	0x000033b0
        /*0300*/ 	.word	0x0000001a
        /*0304*/ 	.word	0x00000000
        /*0308*/ 	.short	0x0101
        /*030a*/ 	.byte	0x34
	.zero		1


	//   ....[33]....
        /*030c*/ 	.word	0x00003590
        /*0310*/ 	.word	0x000000ff
        /*0314*/ 	.word	0x00014200
        /*0318*/ 	.short	0x010a
        /*031a*/ 	.byte	0x06
	.zero		1


	//   ....[34]....
        /*031c*/ 	.word	0x00003eb0
        /*0320*/ 	.word	0x000000ff
        /*0324*/ 	.word	0x00000000
        /*0328*/ 	.short	0x0101
        /*032a*/ 	.byte	0x11
	.zero		1


	//   ....[35]....
        /*032c*/ 	.word	0x00004010
        /*0330*/ 	.word	0x000000ff
        /*0334*/ 	.word	0x00014200
        /*0338*/ 	.short	0x010a
        /*033a*/ 	.byte	0x06
	.zero		1


	//   ....[36]....
        /*033c*/ 	.word	0x00005f90
        /*0340*/ 	.word	0x000000ff
        /*0344*/ 	.word	0x00014200
        /*0348*/ 	.short	0x010a
        /*034a*/ 	.byte	0x06
	.zero		1


	//   ....[37]....
        /*034c*/ 	.word	0x00006300
        /*0350*/ 	.word	0x000000ff
        /*0354*/ 	.word	0x00014200
        /*0358*/ 	.short	0x010a
        /*035a*/ 	.byte	0x06
	.zero		1


	//   ....[38]....
        /*035c*/ 	.word	0x00006c10
        /*0360*/ 	.word	0x000000ff
        /*0364*/ 	.word	0x00000000
        /*0368*/ 	.short	0x0101
        /*036a*/ 	.byte	0x06
	.zero		1


	//   ....[39]....
        /*036c*/ 	.word	0x00006cc0
        /*0370*/ 	.word	0x000000ff
        /*0374*/ 	.word	0x00000000
        /*0378*/ 	.short	0x0101
        /*037a*/ 	.byte	0x06
	.zero		1


	//   ....[40]....
        /*037c*/ 	.word	0x00006e50
        /*0380*/ 	.word	0x000000ff
        /*0384*/ 	.word	0x00000000
        /*0388*/ 	.short	0x0101
        /*038a*/ 	.byte	0x04
	.zero		1


	//   ....[41]....
        /*038c*/ 	.word	0x00006ed0
        /*0390*/ 	.word	0x000000ff
        /*0394*/ 	.word	0x00000000
        /*0398*/ 	.short	0x0101
        /*039a*/ 	.byte	0x10
	.zero		1


	//   ....[42]....
        /*039c*/ 	.word	0x00007410
        /*03a0*/ 	.word	0x000000ff
        /*03a4*/ 	.word	0x00000008
        /*03a8*/ 	.short	0x010a
        /*03aa*/ 	.byte	0x33
	.zero		1


	//   ....[43]....
        /*03ac*/ 	.word	0x00008160
        /*03b0*/ 	.word	0x00000000
        /*03b4*/ 	.word	0x00000000
        /*03b8*/ 	.short	0x0101
        /*03ba*/ 	.byte	0x34
	.zero		1


	//   ....[44]....
        /*03bc*/ 	.word	0x00008520
        /*03c0*/ 	.word	0x00000007
        /*03c4*/ 	.word	0x00014260
        /*03c8*/ 	.short	0x010a
        /*03ca*/ 	.byte	0x3f
	.zero		1


	//   ....[45]....
        /*03cc*/ 	.word	0x00008840
        /*03d0*/ 	.word	0x00000007
        /*03d4*/ 	.word	0x000142b0
        /*03d8*/ 	.short	0x0101
        /*03da*/ 	.byte	0x3f
	.zero		1


	//   ....[46]....
        /*03dc*/ 	.word	0x00008850
        /*03e0*/ 	.word	0x00000007
        /*03e4*/ 	.word	0x000142b0
        /*03e8*/ 	.short	0x010a
        /*03ea*/ 	.byte	0x3f
	.zero		1


	//   ....[47]....
        /*03ec*/ 	.word	0x000088f0
        /*03f0*/ 	.word	0x00000004
        /*03f4*/ 	.word	0x00014260
        /*03f8*/ 	.short	0x010a
        /*03fa*/ 	.byte	0x3f
	.zero		1


	//   ....[48]....
        /*03fc*/ 	.word	0x00008f00
        /*0400*/ 	.word	0x00000008
        /*0404*/ 	.word	0x00014228
        /*0408*/ 	.short	0x010a
        /*040a*/ 	.byte	0x3f
	.zero		1


	//   ....[49]....
        /*040c*/ 	.word	0x00009220
        /*0410*/ 	.word	0x00000004
        /*0414*/ 	.word	0x000142b0
        /*0418*/ 	.short	0x0101
        /*041a*/ 	.byte	0x3f
	.zero		1


	//   ....[50]....
        /*041c*/ 	.word	0x00009230
        /*0420*/ 	.word	0x00000004
        /*0424*/ 	.word	0x000142b0
        /*0428*/ 	.short	0x010a
        /*042a*/ 	.byte	0x3f
	.zero		1


	//   ....[51]....
        /*042c*/ 	.word	0x000092e0
        /*0430*/ 	.word	0x00000007
        /*0434*/ 	.word	0x00014228
        /*0438*/ 	.short	0x010a
        /*043a*/ 	.byte	0x3f
	.zero		1


	//   ....[52]....
        /*043c*/ 	.word	0x00009690
        /*0440*/ 	.word	0x00000007
        /*0444*/ 	.word	0x00014228
        /*0448*/ 	.short	0x010a
        /*044a*/ 	.byte	0x3f
	.zero		1


	//   ....[53]....
        /*044c*/ 	.word	0x000099d0
        /*0450*/ 	.word	0x00000007
        /*0454*/ 	.word	0x00014228
        /*0458*/ 	.short	0x010a
        /*045a*/ 	.byte	0x3f
	.zero		1


	//   ....[54]....
        /*045c*/ 	.word	0x00009d60
        /*0460*/ 	.word	0x00000003
        /*0464*/ 	.word	0x00014250
        /*0468*/ 	.short	0x010a
        /*046a*/ 	.byte	0x3f
	.zero		1


	//   ....[55]....
        /*046c*/ 	.word	0x00009dc0
        /*0470*/ 	.word	0x00000005
        /*0474*/ 	.word	0x00014200
        /*0478*/ 	.short	0x010a
        /*047a*/ 	.byte	0x3f
	.zero		1


	//   ....[56]....
        /*047c*/ 	.word	0x00009e20
        /*0480*/ 	.word	0x00000000
        /*0484*/ 	.word	0xfffffff8
        /*0488*/ 	.short	0x010a
        /*048a*/ 	.byte	0x3f
	.zero		1


	//   ....[57]....
        /*048c*/ 	.word	0x00009e80
        /*0490*/ 	.word	0x00000007
        /*0494*/ 	.word	0x00014200
        /*0498*/ 	.short	0x010a
        /*049a*/ 	.byte	0x3f
	.zero		1


	//   ....[58]....
        /*049c*/ 	.word	0x00009ee0
        /*04a0*/ 	.word	0x00000005
        /*04a4*/ 	.word	0x00014200
        /*04a8*/ 	.short	0x010a
        /*04aa*/ 	.byte	0x3f
	.zero		1


	//   ....[59]....
        /*04ac*/ 	.word	0x00009f40
        /*04b0*/ 	.word	0x00000008
        /*04b4*/ 	.word	0x00014200
        /*04b8*/ 	.short	0x010a
        /*04ba*/ 	.byte	0x3f
	.zero		1


	//   ....[60]....
        /*04bc*/ 	.word	0x00009fa0
        /*04c0*/ 	.word	0x00000003
        /*04c4*/ 	.word	0x00000008
        /*04c8*/ 	.short	0x010a
        /*04ca*/ 	.byte	0x3f
	.zero		1


	//   ....[61]....
        /*04cc*/ 	.word	0x0000a070
        /*04d0*/ 	.word	0x00000007
        /*04d4*/ 	.word	0x00014260
        /*04d8*/ 	.short	0x010a
        /*04da*/ 	.byte	0x3f
	.zero		1


	//   ....[62]....
        /*04dc*/ 	.word	0x0000a0c0
        /*04e0*/ 	.word	0x00000007
        /*04e4*/ 	.word	0x000142b0
        /*04e8*/ 	.short	0x010a
        /*04ea*/ 	.byte	0x3f
	.zero		1


	//   ....[63]....
        /*04ec*/ 	.word	0x0000a110
        /*04f0*/ 	.word	0x00000004
        /*04f4*/ 	.word	0x00014260
        /*04f8*/ 	.short	0x010a
        /*04fa*/ 	.byte	0x3f
	.zero		1


	//   ....[64]....
        /*04fc*/ 	.word	0x0000a1e0
        /*0500*/ 	.word	0x00000008
        /*0504*/ 	.word	0x00014228
        /*0508*/ 	.short	0x010a
        /*050a*/ 	.byte	0x3f
	.zero		1


	//   ....[65]....
        /*050c*/ 	.word	0x0000a230
        /*0510*/ 	.word	0x00000004
        /*0514*/ 	.word	0x000142b0
        /*0518*/ 	.short	0x010a
        /*051a*/ 	.byte	0x3f
	.zero		1


	//   ....[66]....
        /*051c*/ 	.word	0x0000a280
        /*0520*/ 	.word	0x00000007
        /*0524*/ 	.word	0x00014228
        /*0528*/ 	.short	0x010a
        /*052a*/ 	.byte	0x3f
	.zero		1


	//   ....[67]....
        /*052c*/ 	.word	0x0000a2d0
        /*0530*/ 	.word	0x00000007
        /*0534*/ 	.word	0x00014228
        /*0538*/ 	.short	0x010a
        /*053a*/ 	.byte	0x3f
	.zero		1


	//   ....[68]....
        /*053c*/ 	.word	0x0000a320
        /*0540*/ 	.word	0x00000007
        /*0544*/ 	.word	0x00014228
        /*0548*/ 	.short	0x010a
        /*054a*/ 	.byte	0x3f
	.zero		1


	//----- nvinfo : EIATTR_NUM_MBARRIERS
	.align		4
.L_38:
        /*054c*/ 	.byte	0x03, 0x38
        /*054e*/ 	.short	0x001d


	//----- nvinfo : EIATTR_EXIT_INSTR_OFFSETS
	.align		4
        /*0550*/ 	.byte	0x04, 0x1c
        /*0552*/ 	.short	(.L_40 - .L_39)


	//   ....[0]....
.L_39:
        /*0554*/ 	.word	0x00000b00


	//   ....[1]....
        /*0558*/ 	.word	0x00000b70


	//   ....[2]....
        /*055c*/ 	.word	0x00008190


	//   ....[3]....
        /*0560*/ 	.word	0x000081f0


	//   ....[4]....
        /*0564*/ 	.word	0x00008220


	//   ....[5]....
        /*0568*/ 	.word	0x00008c00


	//   ....[6]....
        /*056c*/ 	.word	0x00008c30


	//   ....[7]....
        /*0570*/ 	.word	0x00009d40


	//----- nvinfo : EIATTR_MAX_THREADS
	.align		4
.L_40:
        /*0574*/ 	.byte	0x04, 0x05
        /*0576*/ 	.short	(.L_42 - .L_41)
.L_41:
        /*0578*/ 	.word	0x00000180
        /*057c*/ 	.word	0x00000001
        /*0580*/ 	.word	0x00000001


	//----- nvinfo : EIATTR_CRS_STACK_SIZE
	.align		4
.L_42:
        /*0584*/ 	.byte	0x04, 0x1e
        /*0586*/ 	.short	(.L_44 - .L_43)
.L_43:
        /*0588*/ 	.word	0x00000000


	//----- nvinfo : EIATTR_CBANK_PARAM_SIZE
	.align		4
.L_44:
        /*058c*/ 	.byte	0x03, 0x19
        /*058e*/ 	.short	0x0870


	//----- nvinfo : EIATTR_PARAM_CBANK
	.align		4
        /*0590*/ 	.byte	0x04, 0x0a
        /*0592*/ 	.short	(.L_46 - .L_45)
	.align		4
.L_45:
        /*0594*/ 	.word	index@(.nv.constant0._ZN7cutlass13device_kernelINS_4fmha6kernel28FmhaKernelTmaWarpSpecializedINS1_10collective30FmhaMainloopTmaWarpSpecializedINS_10bfloat16_tEffN4cute5tupleIJNS7_1CILi128EEESA_NS9_ILi48EEEEEENS8_IJiNS9_ILi1EEENS8_IJiiEEEEEESF_SF_NS4_13DefaultFusionEJNS2_6OptionILNS2_3TagE0ENS9_ILb1EEEEENSH_ILSI_2ESJ_EEEEENS4_15FmhaFwdEpilogueIS6_fNS8_IJNS9_ILi64EEESB_SA_EEEEENS2_23PersistentTileSchedulerEJSK_SL_EEEEEvNT_6ParamsE)
        /*0598*/ 	.short	0x0210
        /*059a*/ 	.short	0x0870


	//----- nvinfo : EIATTR_SW_WAR
	.align		4
.L_46:
        /*059c*/ 	.byte	0x04, 0x36
        /*059e*/ 	.short	(.L_48 - .L_47)
.L_47:
        /*05a0*/ 	.word	0x00000008
.L_48:


//--------------------- .nv.callgraph             --------------------------
	.section	.nv.callgraph,"",@"SHT_CUDA_CALLGRAPH"
	.align	4
	.sectionentsize	8
	.align		4
        /*0000*/ 	.word	0x00000000
	.align		4
        /*0004*/ 	.word	0xffffffff
	.align		4
        /*0008*/ 	.word	index@(_ZN7cutlass13device_kernelINS_4fmha6kernel28FmhaKernelTmaWarpSpecializedINS1_10collective30FmhaMainloopTmaWarpSpecializedINS_10bfloat16_tEffN4cute5tupleIJNS7_1CILi128EEESA_NS9_ILi48EEEEEENS8_IJiNS9_ILi1EEENS8_IJiiEEEEEESF_SF_NS4_13DefaultFusionEJNS2_6OptionILNS2_3TagE0ENS9_ILb1EEEEENSH_ILSI_2ESJ_EEEEENS4_15FmhaFwdEpilogueIS6_fNS8_IJNS9_ILi64EEESB_SA_EEEEENS2_23PersistentTileSchedulerEJSK_SL_EEEEEvNT_6ParamsE)
	.align		4
        /*000c*/ 	.word	index@(__assertfail)
	.align		4
        /*0010*/ 	.word	0x00000000
	.align		4
        /*0014*/ 	.word	0xfffffffe
	.align		4
        /*0018*/ 	.word	0x00000000
	.align		4
        /*001c*/ 	.word	0xfffffffd
	.align		4
        /*0020*/ 	.word	0x00000000
	.align		4
        /*0024*/ 	.word	0xfffffffc


//--------------------- .nv.constant4             --------------------------
	.section	.nv.constant4,"a",@progbits
	.align	8
	.align		8
.nv.constant4:
        /*0000*/ 	.dword	__assertfail
	.align		8
        /*0008*/ 	.dword	__unnamed_1
	.align		8
        /*0010*/ 	.dword	__unnamed_2
	.align		8
        /*0018*/ 	.dword	_ZN39_INTERNAL_60bd3a95_4_k_cu_d8f49f5a_31264cuda3std3__45__cpo5beginE
	.align		8
        /*0020*/ 	.dword	_ZN39_INTERNAL_60bd3a95_4_k_cu_d8f49f5a_31264cuda3std3__45__cpo3endE
	.align		8
        /*0028*/ 	.dword	_ZN39_INTERNAL_60bd3a95_4_k_cu_d8f49f5a_31264cuda3std3__45__cpo6cbeginE
	.align		8
        /*0030*/ 	.dword	_ZN39_INTERNAL_60bd3a95_4_k_cu_d8f49f5a_31264cuda3std3__45__cpo4cendE
	.align		8
        /*0038*/ 	.dword	_ZN39_INTERNAL_60bd3a95_4_k_cu_d8f49f5a_31264cuda3std3__441_GLOBAL__N__60bd3a95_4_k_cu_d8f49f5a_31266ignoreE
	.align		8
        /*0040*/ 	.dword	_ZN39_INTERNAL_60bd3a95_4_k_cu_d8f49f5a_31264cuda3std3__419piecewise_constructE
	.align		8
        /*0048*/ 	.dword	_ZN39_INTERNAL_60bd3a95_4_k_cu_d8f49f5a_31264cuda3std3__48in_placeE
	.align		8
        /*0050*/ 	.dword	_ZN39_INTERNAL_60bd3a95_4_k_cu_d8f49f5a_31264cuda3std6ranges3__45__cpo4swapE
	.align		8
        /*0058*/ 	.dword	_ZN39_INTERNAL_60bd3a95_4_k_cu_d8f49f5a_31264cuda3std6ranges3__45__cpo9iter_moveE
	.align		8
        /*0060*/ 	.dword	_ZN39_INTERNAL_60bd3a95_4_k_cu_d8f49f5a_31264cute7productE
	.align		8
        /*0068*/ 	.dword	_ZN39_INTERNAL_60bd3a95_4_k_cu_d8f49f5a_31264cute1_E
	.align		8
        /*0070*/ 	.dword	$str$24
	.align		8
        /*0078*/ 	.dword	$str$25


//--------------------- .text._ZN7cutlass13device_kernelINS_4fmha6kernel28FmhaKernelTmaWarpSpecializedINS1_10collective30FmhaMainloopTmaWarpSpecializedINS_10bfloat16_tEffN4cute5tupleIJNS7_1CILi128EEESA_NS9_ILi48EEEEEENS8_IJiNS9_ILi1EEENS8_IJiiEEEEEESF_SF_NS4_13DefaultFusionEJNS2_6OptionILNS2_3TagE0ENS9_ILb1EEEEENSH_ILSI_2ESJ_EEEEENS4_15FmhaFwdEpilogueIS6_fNS8_IJNS9_ILi64EEESB_SA_EEEEENS2_23PersistentTileSchedulerEJSK_SL_EEEEEvNT_6ParamsE --------------------------
	.section	.text._ZN7cutlass13device_kernelINS_4fmha6kernel28FmhaKernelTmaWarpSpecializedINS1_10collective30FmhaMainloopTmaWarpSpecializedINS_10bfloat16_tEffN4cute5tupleIJNS7_1CILi128EEESA_NS9_ILi48EEEEEENS8_IJiNS9_ILi1EEENS8_IJiiEEEEEESF_SF_NS4_13DefaultFusionEJNS2_6OptionILNS2_3TagE0ENS9_ILb1EEEEENSH_ILSI_2ESJ_EEEEENS4_15FmhaFwdEpilogueIS6_fNS8_IJNS9_ILi64EEESB_SA_EEEEENS2_23PersistentTileSchedulerEJSK_SL_EEEEEvNT_6ParamsE,"ax",@progbits
	.align	128
.text._ZN7cutlass13device_kernelINS_4fmha6kernel28FmhaKernelTmaWarpSpecializedINS1_10collective30FmhaMainloopTmaWarpSpecializedINS_10bfloat16_tEffN4cute5tupleIJNS7_1CILi128EEESA_NS9_ILi48EEEEEENS8_IJiNS9_ILi1EEENS8_IJiiEEEEEESF_SF_NS4_13DefaultFusionEJNS2_6OptionILNS2_3TagE0ENS9_ILb1EEEEENSH_ILSI_2ESJ_EEEEENS4_15FmhaFwdEpilogueIS6_fNS8_IJNS9_ILi64EEESB_SA_EEEEENS2_23PersistentTileSchedulerEJSK_SL_EEEEEvNT_6ParamsE:
        .type           _ZN7cutlass13device_kernelINS_4fmha6kernel28FmhaKernelTmaWarpSpecializedINS1_10collective30FmhaMainloopTmaWarpSpecializedINS_10bfloat16_tEffN4cute5tupleIJNS7_1CILi128EEESA_NS9_ILi48EEEEEENS8_IJiNS9_ILi1EEENS8_IJiiEEEEEESF_SF_NS4_13DefaultFusionEJNS2_6OptionILNS2_3TagE0ENS9_ILb1EEEEENSH_ILSI_2ESJ_EEEEENS4_15FmhaFwdEpilogueIS6_fNS8_IJNS9_ILi64EEESB_SA_EEEEENS2_23PersistentTileSchedulerEJSK_SL_EEEEEvNT_6ParamsE,@function
        .size           _ZN7cutlass13device_kernelINS_4fmha6kernel28FmhaKernelTmaWarpSpecializedINS1_10collective30FmhaMainloopTmaWarpSpecializedINS_10bfloat16_tEffN4cute5tupleIJNS7_1CILi128EEESA_NS9_ILi48EEEEEENS8_IJiNS9_ILi1EEENS8_IJiiEEEEEESF_SF_NS4_13DefaultFusionEJNS2_6OptionILNS2_3TagE0ENS9_ILb1EEEEENSH_ILSI_2ESJ_EEEEENS4_15FmhaFwdEpilogueIS6_fNS8_IJNS9_ILi64EEESB_SA_EEEEENS2_23PersistentTileSchedulerEJSK_SL_EEEEEvNT_6ParamsE,(.L_x_135 - _ZN7cutlass13device_kernelINS_4fmha6kernel28FmhaKernelTmaWarpSpecializedINS1_10collective30FmhaMainloopTmaWarpSpecializedINS_10bfloat16_tEffN4cute5tupleIJNS7_1CILi128EEESA_NS9_ILi48EEEEEENS8_IJiNS9_ILi1EEENS8_IJiiEEEEEESF_SF_NS4_13DefaultFusionEJNS2_6OptionILNS2_3TagE0ENS9_ILb1EEEEENSH_ILSI_2ESJ_EEEEENS4_15FmhaFwdEpilogueIS6_fNS8_IJNS9_ILi64EEESB_SA_EEEEENS2_23PersistentTileSchedulerEJSK_SL_EEEEEvNT_6ParamsE)
        .other          _ZN7cutlass13device_kernelINS_4fmha6kernel28FmhaKernelTmaWarpSpecializedINS1_10collective30FmhaMainloopTmaWarpSpecializedINS_10bfloat16_tEffN4cute5tupleIJNS7_1CILi128EEESA_NS9_ILi48EEEEEENS8_IJiNS9_ILi1EEENS8_IJiiEEEEEESF_SF_NS4_13DefaultFusionEJNS2_6OptionILNS2_3TagE0ENS9_ILb1EEEEENSH_ILSI_2ESJ_EEEEENS4_15FmhaFwdEpilogueIS6_fNS8_IJNS9_ILi64EEESB_SA_EEEEENS2_23PersistentTileSchedulerEJSK_SL_EEEEEvNT_6ParamsE,@"STO_CUDA_ENTRY STV_DEFAULT"
_ZN7cutlass13device_kernelINS_4fmha6kernel28FmhaKernelTmaWarpSpecializedINS1_10collective30FmhaMainloopTmaWarpSpecializedINS_10bfloat16_tEffN4cute5tupleIJNS7_1CILi128EEESA_NS9_ILi48EEEEEENS8_IJiNS9_ILi1EEENS8_IJiiEEEEEESF_SF_NS4_13DefaultFusionEJNS2_6OptionILNS2_3TagE0ENS9_ILb1EEEEENSH_ILSI_2ESJ_EEEEENS4_15FmhaFwdEpilogueIS6_fNS8_IJNS9_ILi64EEESB_SA_EEEEENS2_23PersistentTileSchedulerEJSK_SL_EEEEEvNT_6ParamsE:
[----:B------:R-:W1:Y:S01]  /*0000*/  LDC R1, c[0x0][0x28] ;  /* 0x00000a00ff017b82 */ /* 0x000e620000000800 */
[----:B------:R-:W2:Y:S07]  /*0010*/  S2R R2, SR_TID.X ;  /* 0x0000000000027919 */ /* 0x000eae0000002100 */
[----:B------:R-:W3:Y:S01]  /*0020*/  S2UR UR6, SR_CTAID.X ;  /* 0x00000000000679c3 */ /* 0x000ee20000002500 */
[----:B------:R-:W-:Y:S01]  /*0030*/  ELECT P1, URZ, PT ;  /* 0x00000000003f782f */ /* 0x000fe20003820000 */
[----:B------:R-:W-:Y:S01]  /*0040*/  BSSY B0, `(.L_x_0) ;  /* 0x0000018000007945 */ /* 0x000fe20003800000 */
[----:B---3--:R-:W-:-:S02]  /*0050*/  MOV R17, UR6 ;  /* 0x0000000600117c02 */ /* 0x008fc40008000f00 */
[----:B--2---:R-:W-:-:S05]  /*0060*/  SHF.R.U32.HI R0, RZ, 0x5, R2 ;  /* 0x00000005ff007819 */ /* 0x004fca0000011602 */
[----:B------:R-:W2:Y:S02]  /*0070*/  SHFL.IDX PT, R3, R0, RZ, 0x1f ;  /* 0x00001fff00037589 */ /* 0x000ea400000e0000 */
[----:B--2---:R-:W-:Y:S02]  /*0080*/  R2UR UR4, R3 ;  /* 0x00000000030472ca */ /* 0x004fe400000e0000 */
[----:B------:R-:W-:-:S06]  /*0090*/  SHF.R.U32.HI R3, RZ, 0x7, R2 ;  /* 0x00000007ff037819 */ /* 0x000fcc0000011602 */
[----:B------:R-:W2:Y:S05]  /*00a0*/  SHFL.IDX PT, R3, R3, RZ, 0x1f ;  /* 0x00001fff03037589 */ /* 0x000eaa00000e0000 */
[----:B------:R-:W-:Y:S02]  /*00b0*/  USHF.R.S32.HI UR5, URZ, 0x1f, UR4 ;  /* 0x0000001f3f057899 */ /* 0x000fe40008011404 */
[----:B------:R-:W-:Y:S02]  /*00c0*/  ISETP.EQ.AND P2, PT, RZ, UR4, P1 ;  /* 0x00000004ff007c0c */ /* 0x000fe40008f42270 */
[----:B------:R-:W-:-:S04]  /*00d0*/  ULEA.HI UR5, UR5, UR4, URZ, 0x2 ;  /* 0x0000000405057291 */ /* 0x000fc8000f8f103f */
[----:B------:R-:W-:-:S04]  /*00e0*/  ULOP3.LUT UR5, UR5, 0xfffffffc, URZ, 0xc0, !UPT ;  /* 0xfffffffc05057892 */ /* 0x000fc8000f8ec03f */
[----:B------:R-:W-:-:S03]  /*00f0*/  UIADD3 UR5, UR4, -UR5, URZ ;  /* 0x8000000504057290 */ /* 0x000fc6000fffe03f */
[----:B-1----:R-:W-:Y:S09]  /*0100*/  @!P2 BRA `(.L_x_1) ;  /* 0x00000000002ca947 */ /* 0x002ff20003800000 */
[----:B------:R-:W-:Y:S02]  /*0110*/  ULDC.64 UR6, c[0x0][0x198] ;  /* 0x0000660000067ab9 */ /* 0x000fe40000000a00 */
[----:B------:R-:W-:Y:S02]  /*0120*/  UIADD3 UR8, UP0, UR6, 0xf0, URZ ;  /* 0x000000f006087890 */ /* 0x000fe4000ff1e03f */
[----:B------:R-:W-:Y:S02]  /*0130*/  UIADD3 UR10, UP1, UR6, 0x1f0, URZ ;  /* 0x000001f0060a7890 */ /* 0x000fe4000ff3e03f */
[----:B------:R-:W-:Y:S02]  /*0140*/  UIADD3 UR6, UP2, UR6, 0x2f0, URZ ;  /* 0x000002f006067890 */ /* 0x000fe4000ff5e03f */
[----:B------:R-:W-:Y:S02]  /*0150*/  UIADD3.X UR9, URZ, UR7, URZ, UP0, !UPT ;  /* 0x000000073f097290 */ /* 0x000fe400087fe43f */
[----:B------:R-:W-:-:S02]  /*0160*/  UIADD3.X UR11, URZ, UR7, URZ, UP1, !UPT ;  /* 0x000000073f0b7290 */ /* 0x000fc40008ffe43f */
[----:B------:R-:W-:-:S05]  /*0170*/  UIADD3.X UR7, URZ, UR7, URZ, UP2, !UPT ;  /* 0x000000073f077290 */ /* 0x000fca00097fe43f */
[----:B------:R1:W-:Y:S02]  /*0180*/  UTMACCTL.PF [UR8] ;  /* 0x00000000080079b9 */ /* 0x0003e40008040000 */
[----:B------:R1:W-:Y:S02]  /*0190*/  UTMACCTL.PF [UR10] ;  /* 0x000000000a0079b9 */ /* 0x0003e40008040000 */
[----:B------:R1:W-:Y:S02]  /*01a0*/  UTMACCTL.PF [UR6] ;  /* 0x00000000060079b9 */ /* 0x0003e40008040000 */
[----:B-1----:R-:W-:Y:S01]  /*01b0*/  NOP ;  /* 0x0000000000007918 */ /* 0x002fe20000000000 */
.L_x_1:
[----:B------:R-:W-:Y:S05]  /*01c0*/  BSYNC B0 ;  /* 0x0000000000007941 */ /* 0x000fea0003800000 */
.L_x_0:
[----:B------:R-:W1:Y:S01]  /*01d0*/  SHFL.IDX PT, R4, R0, RZ, 0x1f ;  /* 0x00001fff00047589 */ /* 0x000e6200000e0000 */
[----:B--2---:R-:W-:Y:S01]  /*01e0*/  R2UR UR57, R3 ;  /* 0x00000000033972ca */ /* 0x004fe200000e0000 */
[----:B------:R-:W-:Y:S02]  /*01f0*/  UISETP.NE.AND UP0, UPT, UR5, 0x1, UPT ;  /* 0x000000010500788c */ /* 0x000fe4000bf05270 */
[----:B------:R-:W-:-:S10]  /*0200*/  UISETP.NE.AND UP1, UPT, UR5, 0x2, UPT ;  /* 0x000000020500788c */ /* 0x000fd4000bf25270 */
[----:B------:R-:W-:Y:S02]  /*0210*/  UIADD3 UR9, UR57, -0x1, URZ ;  /* 0xffffffff39097890 */ /* 0x000fe4000fffe03f */
[----:B------:R-:W-:Y:S02]  /*0220*/  UISETP.EQ.AND UP2, UPT, UR57, URZ, !UP0 ;  /* 0x0000003f3900728c */ /* 0x000fe4000c742270 */
[----:B------:R-:W-:Y:S02]  /*0230*/  UISETP.EQ.AND UP3, UPT, UR57, URZ, !UP1 ;  /* 0x0000003f3900728c */ /* 0x000fe4000cf62270 */
[----:B------:R-:W-:Y:S02]  /*0240*/  UISETP.GE.U32.AND UP4, UPT, UR9, 0x4, UPT ;  /* 0x000000040900788c */ /* 0x000fe4000bf86070 */
[----:B------:R-:W-:Y:S01]  /*0250*/  USEL UR56, URZ, 0x1, !UP2 ;  /* 0x000000013f387887 */ /* 0x000fe2000d000000 */
[----:B-1----:R-:W-:Y:S01]  /*0260*/  ISETP.NE.AND P0, PT, R4, RZ, PT ;  /* 0x000000ff0400720c */ /* 0x002fe20003f05270 */
[----:B------:R-:W-:Y:S01]  /*0270*/  USEL UR55, URZ, 0x1, !UP3 ;  /* 0x000000013f377887 */ /* 0x000fe2000d800000 */
[----:B------:R-:W-:Y:S01]  /*0280*/  IMAD.U32 R4, RZ, RZ, UR5 ;  /* 0x00000005ff047e24 */ /* 0x000fe2000f8e00ff */
[----:B------:R-:W-:-:S02]  /*0290*/  USEL UR56, UR56, 0x2, UP4 ;  /* 0x0000000238387887 */ /* 0x000fc4000a000000 */
[----:B------:R-:W-:-:S08]  /*02a0*/  USEL UR55, UR55, 0x2, UP4 ;  /* 0x0000000237377887 */ /* 0x000fd0000a000000 */
[----:B------:R-:W-:Y:S05]  /*02b0*/  @P0 BRA `(.L_x_2) ;  /* 0x0000000000480947 */ /* 0x000fea0003800000 */
[----:B------:R-:W1:Y:S01]  /*02c0*/  S2UR UR8, SR_CgaCtaId ;  /* 0x00000000000879c3 */ /* 0x000e620000008800 */
[----:B------:R-:W-:Y:S01]  /*02d0*/  UMOV UR4, 0x400 ;  /* 0x0000040000047882 */ /* 0x000fe20000000000 */
[----:B------:R-:W-:Y:S01]  /*02e0*/  UMOV UR5, 0x1 ;  /* 0x0000000100057882 */ /* 0x000fe20000000000 */
[----:B------:R-:W-:Y:S01]  /*02f0*/  UMOV UR6, 0x80 ;  /* 0x0000008000067882 */ /* 0x000fe20000000000 */
[----:B------:R-:W-:Y:S01]  /*0300*/  ELECT P0, URZ, PT ;  /* 0x00000000003f782f */ /* 0x000fe20003800000 */
[----:B------:R-:W-:-:S04]  /*0310*/  UIADD3 UR6, -UR6, 0x100000, URZ ;  /* 0x0010000006067890 */ /* 0x000fc8000fffe13f */
[----:B------:R-:W-:Y:S02]  /*0320*/  USHF.L.U32 UR7, UR6, 0xb, URZ ;  /* 0x0000000b06077899 */ /* 0x000fe4000800063f */
[----:B------:R-:W-:Y:S02]  /*0330*/  USHF.L.U32 UR6, UR6, 0x1, URZ ;  /* 0x0000000106067899 */ /* 0x000fe4000800063f */
[----:B-1----:R-:W-:Y:S02]  /*0340*/  ULEA UR8, UR8, UR4, 0x18 ;  /* 0x0000000408087291 */ /* 0x002fe4000f8ec03f */
[----:B------:R-:W-:-:S04]  /*0350*/  UIADD3 UR4, -UR5, 0x100000, URZ ;  /* 0x0010000005047890 */ /* 0x000fc8000fffe13f */
[----:B------:R-:W-:Y:S02]  /*0360*/  USHF.L.U32 UR5, UR4, 0xb, URZ ;  /* 0x0000000b04057899 */ /* 0x000fe4000800063f */
[----:B------:R-:W-:Y:S01]  /*0370*/  USHF.L.U32 UR4, UR4, 0x1, URZ ;  /* 0x0000000104047899 */ /* 0x000fe2000800063f */
[----:B------:R-:W1:Y:S11]  /*0380*/  FENCE.VIEW.ASYNC.S ;  /* 0x00000000000073c6 */ /* 0x000e760000000000 */
[----:B-1----:R1:W2:Y:S01]  /*0390*/  SYNCS.EXCH.64 URZ, [UR8+0x14250], UR4 ;  /* 0x01425004083f75b2 */ /* 0x0022a20008000100 */
[----:B------:R1:W3:Y:S01]  /*03a0*/  SYNCS.EXCH.64 URZ, [UR8+0x14260], UR6 ;  /* 0x01426006083f75b2 */ /* 0x0002e20008000100 */
[----:B------:R1:W4:Y:S01]  /*03b0*/  SYNCS.EXCH.64 URZ, [UR8+0x14258], UR4 ;  /* 0x01425804083f75b2 */ /* 0x0003220008000100 */
[----:B------:R1:W1:Y:S01]  /*03c0*/  SYNCS.EXCH.64 URZ, [UR8+0x14268], UR6 ;  /* 0x01426806083f75b2 */ /* 0x0002620008000100 */
[----:B------:R-:W-:Y:S01]  /*03d0*/  NOP ;  /* 0x0000000000007918 */ /* 0x000fe20000000000 */
.L_x_2:
[----:B------:R-:W5:Y:S01]  /*03e0*/  SHFL.IDX PT, R3, R0, RZ, 0x1f ;  /* 0x00001fff00037589 */ /* 0x000f6200000e0000 */
[----:B------:R-:W-:Y:S01]  /*03f0*/  NOP ;  /* 0x0000000000007918 */ /* 0x000fe20000000000 */
[----:B-----5:R-:W-:-:S13]  /*0400*/  ISETP.NE.AND P0, PT, R3, RZ, PT ;  /* 0x000000ff0300720c */ /* 0x020fda0003f05270 */
[----:B------:R-:W-:Y:S05]  /*0410*/  @P0 BRA `(.L_x_3) ;  /* 0x0000000000600947 */ /* 0x000fea0003800000 */
[----:B-1----:R-:W1:Y:S01]  /*0420*/  S2UR UR5, SR_CgaCtaId ;  /* 0x00000000000579c3 */ /* 0x002e620000008800 */
[----:B------:R-:W-:Y:S01]  /*0430*/  UMOV UR4, 0x400 ;  /* 0x0000040000047882 */ /* 0x000fe20000000000 */
[----:B------:R-:W-:Y:S01]  /*0440*/  UMOV UR6, 0x1 ;  /* 0x0000000100067882 */ /* 0x000fe20000000000 */
[----:B------:R-:W-:Y:S01]  /*0450*/  UMOV UR10, 0x100 ;  /* 0x00000100000a7882 */ /* 0x000fe20000000000 */
[----:B------:R-:W-:-:S04]  /*0460*/  UIADD3 UR6, -UR6, 0x100000, URZ ;  /* 0x0010000006067890 */ /* 0x000fc8000fffe13f */
[----:B------:R-:W-:Y:S02]  /*0470*/  USHF.L.U32 UR7, UR6, 0xb, URZ ;  /* 0x0000000b06077899 */ /* 0x000fe4000800063f */
[----:B------:R-:W-:Y:S01]  /*0480*/  USHF.L.U32 UR6, UR6, 0x1, URZ ;  /* 0x0000000106067899 */ /* 0x000fe2000800063f */
[----:B------:R-:W-:Y:S01]  /*0490*/  ELECT P0, URZ, PT ;  /* 0x00000000003f782f */ /* 0x000fe20003800000 */
[----:B-1----:R-:W-:Y:S02]  /*04a0*/  ULEA UR8, UR5, UR4, 0x18 ;  /* 0x0000000405087291 */ /* 0x002fe4000f8ec03f */
[----:B------:R-:W-:-:S04]  /*04b0*/  UIADD3 UR4, -UR10, 0x100000, URZ ;  /* 0x001000000a047890 */ /* 0x000fc8000fffe13f */
[----:B------:R-:W-:Y:S02]  /*04c0*/  USHF.L.U32 UR5, UR4, 0xb, URZ ;  /* 0x0000000b04057899 */ /* 0x000fe4000800063f */
[----:B------:R-:W-:Y:S01]  /*04d0*/  USHF.L.U32 UR4, UR4, 0x1, URZ ;  /* 0x0000000104047899 */ /* 0x000fe2000800063f */
[----:B------:R-:W1:Y:S03]  /*04e0*/  FENCE.VIEW.ASYNC.S ;  /* 0x00000000000073c6 */ /* 0x000e660000000000 */
[----:B-1----:R1:W1:Y:S08]  /*04f0*/  SYNCS.EXCH.64 URZ, [UR8+0x14200], UR6 ;  /* 0x01420006083f75b2 */ /* 0x0022700008000100 */
[----:B------:R1:W1:Y:S01]  /*0500*/  SYNCS.EXCH.64 URZ, [UR8+0x14228], UR4 ;  /* 0x01422804083f75b2 */ /* 0x0002620008000100 */
        /* <DEDUP_REMOVED lines=8> */
[----:B------:R-:W-:Y:S01]  /*0590*/  NOP ;  /* 0x0000000000007918 */ /* 0x000fe20000000000 */
.L_x_3:
        /* <DEDUP_REMOVED lines=21> */
[----:B------:R-:W-:Y:S01]  /*06f0*/  NOP ;  /* 0x0000000000007918 */ /* 0x000fe20000000000 */
.L_x_4:
[----:B------:R-:W5:Y:S01]  /*0700*/  SHFL.IDX PT, R3, R0, RZ, 0x1f ;  /* 0x00001fff00037589 */ /* 0x000f6200000e0000 */
[----:B------:R-:W-:Y:S01]  /*0710*/  ELECT P0, URZ, PT ;  /* 0x00000000003f782f */ /* 0x000fe20003800000 */
[----:B------:R-:W-:Y:S01]  /*0720*/  NOP ;  /* 0x0000000000007918 */ /* 0x000fe20000000000 */
[----:B-1----:R-:W-:Y:S02]  /*0730*/  UMOV UR4, 0x80 ;  /* 0x0000008000047882 */ /* 0x002fe40000000000 */
[C---:B-----5:R-:W-:Y:S02]  /*0740*/  ISETP.NE.OR P0, PT, R3.reuse, RZ, !P0 ;  /* 0x000000ff0300720c */ /* 0x060fe40004705670 */
[----:B------:R-:W-:-:S11]  /*0750*/  ISETP.NE.AND P3, PT, R3, RZ, PT ;  /* 0x000000ff0300720c */ /* 0x000fd60003f65270 */
[----:B------:R-:W-:Y:S01]  /*0760*/  VOTEU.ALL UP2, P0 ;  /* 0x00000000003f7886 */ /* 0x000fe20000040000 */
[----:B------:R-:W-:Y:S01]  /*0770*/  VOTEU.ALL UP3, P0 ;  /* 0x00000000003f7886 */ /* 0x000fe20000060000 */
[----:B------:R-:W-:Y:S01]  /*0780*/  VOTEU.ALL UP4, P0 ;  /* 0x00000000003f7886 */ /* 0x000fe20000080000 */
[----:B------:R-:W-:Y:S02]  /*0790*/  VOTEU.ALL UP5, P0 ;  /* 0x00000000003f7886 */ /* 0x000fe400000a0000 */
[----:B------:R-:W1:Y:S01]  /*07a0*/  @!UP2 S2UR UR7, SR_CgaCtaId ;  /* 0x000000000007a9c3 */ /* 0x000e620000008800 */
[----:B------:R-:W-:Y:S01]  /*07b0*/  @!UP2 UMOV UR6, 0x400 ;  /* 0x000004000006a882 */ /* 0x000fe20000000000 */
[----:B------:R-:W-:-:S04]  /*07c0*/  @!UP2 UIADD3 UR4, -UR4, 0x100000, URZ ;  /* 0x001000000404a890 */ /* 0x000fc8000fffe13f */
[----:B------:R-:W-:Y:S02]  /*07d0*/  @!UP2 USHF.L.U32 UR5, UR4, 0xb, URZ ;  /* 0x0000000b0405a899 */ /* 0x000fe4000800063f */
[----:B------:R-:W-:Y:S02]  /*07e0*/  @!UP2 USHF.L.U32 UR4, UR4, 0x1, URZ ;  /* 0x000000010404a899 */ /* 0x000fe4000800063f */
[----:B-1----:R-:W-:Y:S01]  /*07f0*/  @!UP2 ULEA UR6, UR7, UR6, 0x18 ;  /* 0x000000060706a291 */ /* 0x002fe2000f8ec03f */
[----:B------:R-:W-:Y:S01]  /*0800*/  VOTEU.ALL UP2, P0 ;  /* 0x00000000003f7886 */ /* 0x000fe20000040000 */
[----:B------:R-:W1:Y:S10]  /*0810*/  FENCE.VIEW.ASYNC.S ;  /* 0x00000000000073c6 */ /* 0x000e740000000000 */
[----:B-1----:R1:W1:Y:S01]  /*0820*/  @!UP2 SYNCS.EXCH.64 URZ, [UR6+0x14290], UR4 ;  /* 0x01429004063fa5b2 */ /* 0x0022620008000100 */
[----:B------:R1:W1:Y:S01]  /*0830*/  @!UP3 SYNCS.EXCH.64 URZ, [UR6+0x14298], UR4 ;  /* 0x01429804063fb5b2 */ /* 0x0002620008000100 */
[----:B------:R1:W1:Y:S01]  /*0840*/  @!UP4 SYNCS.EXCH.64 URZ, [UR6+0x142a0], UR4 ;  /* 0x0142a004063fc5b2 */ /* 0x0002620008000100 */
[----:B------:R1:W1:Y:S01]  /*0850*/  @!UP5 SYNCS.EXCH.64 URZ, [UR6+0x142a8], UR4 ;  /* 0x0142a804063fd5b2 */ /* 0x0002620008000100 */
[----:B------:R-:W-:Y:S01]  /*0860*/  NOP ;  /* 0x0000000000007918 */ /* 0x000fe20000000000 */
[----:B------:R-:W-:Y:S05]  /*0870*/  @P3 BRA `(.L_x_5) ;  /* 0x0000000000503947 */ /* 0x000fea0003800000 */
[----:B-1----:R-:W1:Y:S01]  /*0880*/  S2UR UR5, SR_CgaCtaId ;  /* 0x00000000000579c3 */ /* 0x002e620000008800 */
[----:B------:R-:W-:Y:S01]  /*0890*/  UMOV UR4, 0x400 ;  /* 0x0000040000047882 */ /* 0x000fe20000000000 */
[----:B------:R-:W-:Y:S01]  /*08a0*/  UMOV UR6, 0x20 ;  /* 0x0000002000067882 */ /* 0x000fe20000000000 */
[----:B------:R-:W-:Y:S01]  /*08b0*/  UMOV UR7, 0x80 ;  /* 0x0000008000077882 */ /* 0x000fe20000000000 */
[----:B------:R-:W-:Y:S01]  /*08c0*/  ELECT P0, URZ, PT ;  /* 0x00000000003f782f */ /* 0x000fe20003800000 */
[----:B-1----:R-:W-:Y:S02]  /*08d0*/  ULEA UR8, UR5, UR4, 0x18 ;  /* 0x0000000405087291 */ /* 0x002fe4000f8ec03f */
[----:B------:R-:W-:-:S04]  /*08e0*/  UIADD3 UR4, -UR6, 0x100000, URZ ;  /* 0x0010000006047890 */ /* 0x000fc8000fffe13f */
[----:B------:R-:W-:Y:S02]  /*08f0*/  USHF.L.U32 UR5, UR4, 0xb, URZ ;  /* 0x0000000b04057899 */ /* 0x000fe4000800063f */
[----:B------:R-:W-:Y:S02]  /*0900*/  USHF.L.U32 UR4, UR4, 0x1, URZ ;  /* 0x0000000104047899 */ /* 0x000fe4000800063f */
        /* <DEDUP_REMOVED lines=10> */
[----:B------:R-:W-:Y:S01]  /*09b0*/  NOP ;  /* 0x0000000000007918 */ /* 0x000fe20000000000 */
.L_x_5:
[----:B------:R-:W-:Y:S01]  /*09c0*/  VOTEU.ANY UP2, P2 ;  /* 0x00000000003f7886 */ /* 0x000fe20001040100 */
[----:B-1----:R-:W-:Y:S01]  /*09d0*/  UMOV UR4, 0x40 ;  /* 0x0000004000047882 */ /* 0x002fe20000000000 */
[----:B------:R-:W-:Y:S01]  /*09e0*/  ISETP.NE.AND P3, PT, RZ, UR57, PT ;  /* 0x00000039ff007c0c */ /* 0x000fe2000bf65270 */
[----:B------:R-:W-:Y:S01]  /*09f0*/  NOP ;  /* 0x0000000000007918 */ /* 0x000fe20000000000 */
[----:B------:R-:W-:Y:S01]  /*0a00*/  ISETP.EQ.AND P0, PT, R4, 0x2, P1 ;  /* 0x000000020400780c */ /* 0x000fe20000f02270 */
[----:B------:R-:W1:Y:S01]  /*0a10*/  @UP2 S2UR UR7, SR_CgaCtaId ;  /* 0x00000000000729c3 */ /* 0x000e620000008800 */
[----:B------:R-:W-:Y:S01]  /*0a20*/  @UP2 UMOV UR6, 0x400 ;  /* 0x0000040000062882 */ /* 0x000fe20000000000 */
[----:B------:R-:W-:-:S04]  /*0a30*/  @UP2 UIADD3 UR4, -UR4, 0x100000, URZ ;  /* 0x0010000004042890 */ /* 0x000fc8000fffe13f */
[----:B------:R-:W-:Y:S02]  /*0a40*/  @UP2 USHF.L.U32 UR5, UR4, 0xb, URZ ;  /* 0x0000000b04052899 */ /* 0x000fe4000800063f */
[----:B------:R-:W-:Y:S02]  /*0a50*/  @UP2 USHF.L.U32 UR4, UR4, 0x1, URZ ;  /* 0x0000000104042899 */ /* 0x000fe4000800063f */
[----:B-1----:R-:W-:Y:S01]  /*0a60*/  @UP2 ULEA UR6, UR7, UR6, 0x18 ;  /* 0x0000000607062291 */ /* 0x002fe2000f8ec03f */
[----:B------:R-:W-:Y:S01]  /*0a70*/  VOTEU.ANY UP2, P2 ;  /* 0x00000000003f7886 */ /* 0x000fe20001040100 */
[----:B------:R-:W-:Y:S01]  /*0a80*/  ISETP.EQ.AND P2, PT, R4, 0x1, P1 ;  /* 0x000000010400780c */ /* 0x000fe20000f42270 */
[----:B------:R-:W1:Y:S09]  /*0a90*/  FENCE.VIEW.ASYNC.S ;  /* 0x00000000000073c6 */ /* 0x000e720000000000 */
[----:B-1----:R1:W2:Y:S01]  /*0aa0*/  @UP2 SYNCS.EXCH.64 URZ, [UR6+0x142b0], UR4 ;  /* 0x0142b004063f25b2 */ /* 0x0022a20008000100 */
[----:B------:R-:W-:Y:S01]  /*0ab0*/  NOP ;  /* 0x0000000000007918 */ /* 0x000fe20000000000 */
[----:B--234-:R-:W-:Y:S06]  /*0ac0*/  BAR.SYNC.DEFER_BLOCKING 0x0 ;  /* 0x0000000000007b1d */ /* 0x01cfec0000010000 */
[----:B------:R-:W-:Y:S05]  /*0ad0*/  @!P3 BRA `(.L_x_6) ;  /* 0x0000007400b0b947 */ /* 0x000fea0003800000 */
[----:B------:R-:W-:-:S06]  /*0ae0*/  UISETP.GT.U32.AND UP0, UPT, UR9, 0x3, UPT ;  /* 0x000000030900788c */ /* 0x000fcc000bf04070 */
[----:B------:R-:W-:-:S13]  /*0af0*/  PLOP3.LUT P0, PT, PT, PT, UP0, 0x80, 0x0 ;  /* 0x000000000000781c */ /* 0x000fda0003f0f008 */
[----:B-1----:R-:W-:Y:S05]  /*0b00*/  @P0 EXIT ;  /* 0x000000000000094d */ /* 0x002fea0003800000 */
.L_x_7:
[----:B------:R-:W-:-:S08]  /*0b10*/  NOP ;  /* 0x0000000000007918 */ /* 0x000fd00000000000 */
[----:B------:R-:W1:Y:S02]  /*0b20*/  USETMAXREG.TRY_ALLOC.CTAPOOL UP0, 0xf0 ;  /* 0x000000f0000079c8 */ /* 0x000e640008000600 */
[----:B-1----:R-:W-:-:S13]  /*0b30*/  PLOP3.LUT P0, PT, PT, PT, UP0, 0x80, 0x0 ;  /* 0x000000000000781c */ /* 0x002fda0003f0f008 */
[----:B------:R-:W-:Y:S05]  /*0b40*/  @!P0 BRA `(.L_x_7) ;  /* 0xfffffffc00f08947 */ /* 0x000fea000383ffff */
[----:B------:R-:W-:Y:S02]  /*0b50*/  ULDC UR4, c[0x0][0xa00] ;  /* 0x0002800000047ab9 */ /* 0x000fe40000000800 */
[----:B------:R-:W-:-:S13]  /*0b60*/  ISETP.GE.AND P0, PT, R17, UR4, PT ;  /* 0x0000000411007c0c */ /* 0x000fda000bf06270 */
[----:B------:R-:W-:Y:S05]  /*0b70*/  @P0 EXIT ;  /* 0x000000000000094d */ /* 0x000fea0003800000 */
[----:B------:R-:W1:Y:S01]  /*0b80*/  S2UR UR5, SR_CgaCtaId ;  /* 0x00000000000579c3 */ /* 0x000e620000008800 */
[----:B------:R-:W-:Y:S01]  /*0b90*/  SHF.L.U32 R4, R2, 0x4, RZ ;  /* 0x0000000402047819 */ /* 0x000fe200000006ff */
[----:B------:R-:W-:Y:S01]  /*0ba0*/  UMOV UR39, 0x400 ;  /* 0x0000040000277882 */ /* 0x000fe20000000000 */
[--C-:B------:R-:W-:Y:S01]  /*0bb0*/  SHF.R.U32.HI R3, RZ, 0x1, R2.reuse ;  /* 0x00000001ff037819 */ /* 0x100fe20000011602 */
[----:B------:R-:W-:Y:S01]  /*0bc0*/  USHF.L.U32 UR4, UR9, 0x3, URZ ;  /* 0x0000000309047899 */ /* 0x000fe2000800063f */
[----:B------:R-:W-:Y:S01]  /*0bd0*/  LOP3.LUT R0, R4, 0x40, RZ, 0xc0, !PT ;  /* 0x0000004004007812 */ /* 0x000fe200078ec0ff */
[----:B------:R-:W-:Y:S01]  /*0be0*/  UISETP.NE.AND UP0, UPT, UR9, URZ, UPT ;  /* 0x0000003f0900728c */ /* 0x000fe2000bf05270 */
[----:B------:R-:W-:Y:S01]  /*0bf0*/  LOP3.LUT R19, R2, 0x7f, RZ, 0xc0, !PT ;  /* 0x0000007f02137812 */ /* 0x000fe200078ec0ff */
[----:B------:R-:W2:Y:S01]  /*0c00*/  LDC.64 R114, c[0x0][0x198] ;  /* 0x00006600ff727b82 */ /* 0x000ea20000000a00 */
[----:B------:R-:W-:Y:S01]  /*0c10*/  LOP3.LUT R0, R0, 0x8, R3, 0xf8, !PT ;  /* 0x0000000800007812 */ /* 0x000fe200078ef803 */
[----:B------:R-:W-:Y:S01]  /*0c20*/  IMAD.SHL.U32 R3, R2, 0x2, RZ ;  /* 0x0000000202037824 */ /* 0x000fe200078e00ff */
[----:B------:R-:W-:Y:S01]  /*0c30*/  ULOP3.LUT UR4, UR4, 0x8, URZ, 0xc0, !UPT ;  /* 0x0000000804047892 */ /* 0x000fe2000f8ec03f */
[C---:B------:R-:W-:Y:S01]  /*0c40*/  LOP3.LUT R5, R4.reuse, 0x30, RZ, 0xc0, !PT ;  /* 0x0000003004057812 */ /* 0x040fe200078ec0ff */
[----:B------:R-:W-:Y:S01]  /*0c50*/  USEL UR6, URZ, 0x1, UP0 ;  /* 0x000000013f067887 */ /* 0x000fe20008000000 */
[----:B------:R-:W-:Y:S01]  /*0c60*/  LOP3.LUT R4, R4, 0x80, RZ, 0xc0, !PT ;  /* 0x0000008004047812 */ /* 0x000fe200078ec0ff */
[----:B------:R-:W-:Y:S01]  /*0c70*/  ULOP3.LUT UR50, UR4, 0x8, URZ, 0x3c, !UPT ;  /* 0x0000000804327892 */ /* 0x000fe2000f8e3c3f */
[----:B------:R-:W-:Y:S01]  /*0c80*/  LOP3.LUT R7, R0, 0x8, R3, 0x78, !PT ;  /* 0x0000000800077812 */ /* 0x000fe200078e7803 */
[----:B------:R-:W-:Y:S01]  /*0c90*/  ULOP3.LUT UR46, UR4, 0x18, URZ, 0x3c, !UPT ;  /* 0x00000018042e7892 */ /* 0x000fe2000f8e3c3f */
[----:B------:R-:W-:Y:S01]  /*0ca0*/  SHF.R.U32.HI R0, RZ, 0x5, R19 ;  /* 0x00000005ff007819 */ /* 0x000fe20000011613 */
[----:B------:R-:W-:Y:S01]  /*0cb0*/  IMAD.MOV.U32 R112, RZ, RZ, RZ ;  /* 0x000000ffff707224 */ /* 0x000fe200078e00ff */
[----:B------:R-:W-:Y:S01]  /*0cc0*/  SHF.R.U32.HI R3, RZ, 0x2, R2 ;  /* 0x00000002ff037819 */ /* 0x000fe20000011602 */
[----:B------:R-:W-:Y:S01]  /*0cd0*/  IMAD.U32 R113, RZ, RZ, UR6 ;  /* 0x00000006ff717e24 */ /* 0x000fe2000f8e00ff */
[C---:B------:R-:W-:Y:S01]  /*0ce0*/  LEA R5, R0.reuse, R5, 0x8 ;  /* 0x0000000500057211 */ /* 0x040fe200078e40ff */
[----:B------:R-:W-:Y:S01]  /*0cf0*/  IMAD.SHL.U32 R16, R0, 0x10, RZ ;  /* 0x0000001000107824 */ /* 0x000fe200078e00ff */
[----:B-1----:R-:W-:Y:S01]  /*0d00*/  ULEA UR39, UR5, UR39, 0x18 ;  /* 0x0000002705277291 */ /* 0x002fe2000f8ec03f */
[----:B------:R-:W-:Y:S01]  /*0d10*/  LOP3.LUT R3, R3, 0x7, RZ, 0xc0, !PT ;  /* 0x0000000703037812 */ /* 0x000fe200078ec0ff */
[----:B------:R-:W-:Y:S01]  /*0d20*/  ULOP3.LUT UR54, UR55, 0x1, URZ, 0xfc, !UPT ;  /* 0x0000000137367892 */ /* 0x000fe2000f8efc3f */
[----:B------:R-:W-:Y:S01]  /*0d30*/  IADD3 R5, R7, R5, R4 ;  /* 0x0000000507057210 */ /* 0x000fe20007ffe004 */
[----:B------:R-:W-:Y:S01]  /*0d40*/  UIMAD UR45, UR57, 0x1100, UR39 ;  /* 0x00001100392d78a4 */ /* 0x000fe2000f8e0227 */
[----:B------:R-:W-:Y:S01]  /*0d50*/  LOP3.LUT R16, R16, 0xfffffff0, R3, 0xe2, !PT ;  /* 0xfffffff010107812 */ /* 0x000fe200078ee203 */
[----:B------:R-:W-:Y:S01]  /*0d60*/  UIADD3 UR4, UR39, 0x3000, URZ ;  /* 0x0000300027047890 */ /* 0x000fe2000fffe03f */
[----:B------:R-:W-:Y:S01]  /*0d70*/  IADD3 R19, R19, 0x1f, RZ ;  /* 0x0000001f13137810 */ /* 0x000fe20007ffe0ff */
[----:B------:R-:W-:-:S02]  /*0d80*/  UIADD3 UR7, UR45, 0x10f00, URZ ;  /* 0x00010f002d077890 */ /* 0x000fc4000fffe03f */
[----:B------:R-:W-:Y:S02]  /*0d90*/  USHF.R.U32.HI UR5, URZ, 0x4, UR39 ;  /* 0x000000043f057899 */ /* 0x000fe40008011627 */
[----:B------:R-:W-:Y:S02]  /*0da0*/  USHF.R.U32.HI UR4, URZ, 0x4, UR4 ;  /* 0x000000043f047899 */ /* 0x000fe40008011604 */
[----:B------:R-:W-:Y:S01]  /*0db0*/  MOV R18, UR7 ;  /* 0x0000000700127c02 */ /* 0x000fe20008000f00 */
[----:B------:R-:W-:Y:S02]  /*0dc0*/  UIADD3 UR52, UR39, 0x14290, URZ ;  /* 0x0001429027347890 */ /* 0x000fe4000fffe03f */
[----:B------:R-:W-:Y:S01]  /*0dd0*/  ULOP3.LUT UR5, UR5, 0x3fff, URZ, 0xc0, !UPT ;  /* 0x00003fff05057892 */ /* 0x000fe2000f8ec03f */
[----:B------:R-:W-:Y:S01]  /*0de0*/  LEA R22, R5, R18, 0x1 ;  /* 0x0000001205167211 */ /* 0x000fe200078e08ff */
[----:B------:R-:W-:Y:S02]  /*0df0*/  ULOP3.LUT UR47, UR4, 0x3fff, URZ, 0xc0, !UPT ;  /* 0x00003fff042f7892 */ /* 0x000fe4000f8ec03f */
[----:B------:R-:W-:Y:S01]  /*0e00*/  ULOP3.LUT UR53, UR56, 0x1, URZ, 0xfc, !UPT ;  /* 0x0000000138357892 */ /* 0x000fe2000f8efc3f */
[----:B------:R-:W-:Y:S01]  /*0e10*/  ULDC UR38, c[0x0][0xc] ;  /* 0x0000030000267ab9 */ /* 0x000fe20000000800 */
[----:B------:R-:W-:Y:S01]  /*0e20*/  UMOV UR36, URZ ;  /* 0x0000003f00247c82 */ /* 0x000fe20008000000 */
[----:B------:R-:W-:Y:S01]  /*0e30*/  UMOV UR37, URZ ;  /* 0x0000003f00257c82 */ /* 0x000fe20008000000 */
[----:B------:R-:W-:-:S02]  /*0e40*/  ULEA UR51, UR57, UR52, 0x3 ;  /* 0x0000003439337291 */ /* 0x000fc4000f8e183f */
[----:B------:R-:W-:Y:S02]  /*0e50*/  ULOP3.LUT UR48, UR5, 0x10000, URZ, 0xfc, !UPT ;  /* 0x0001000005307892 */ /* 0x000fe4000f8efc3f */
[----:B------:R-:W-:Y:S01]  /*0e60*/  ULOP3.LUT UR49, UR47, 0x10000, URZ, 0xfc, !UPT ;  /* 0x000100002f317892 */ /* 0x000fe2000f8efc3f */
[----:B------:R-:W-:Y:S01]  /*0e70*/  UMOV UR60, URZ ;  /* 0x0000003f003c7c82 */ /* 0x000fe20008000000 */
[----:B------:R-:W-:-:S10]  /*0e80*/  ULDC.64 UR58, c[0x0][0x208] ;  /* 0x00008200003a7ab9 */ /* 0x000fd40000000a00 */
.L_x_66:
[----:B-1----:R-:W1:Y:S01]  /*0e90*/  LDC R8, c[0x0][0xa04] ;  /* 0x00028100ff087b82 */ /* 0x002e620000000800 */
[----:B------:R-:W-:Y:S01]  /*0ea0*/  IMAD.MOV.U32 R0, RZ, RZ, R17 ;  /* 0x000000ffff007224 */ /* 0x000fe200078e0011 */
[----:B------:R-:W-:-:S06]  /*0eb0*/  UISETP.NE.AND UP0, UPT, UR57, 0x1, UPT ;  /* 0x000000013900788c */ /* 0x000fcc000bf05270 */
[----:B---3--:R-:W3:Y:S08]  /*0ec0*/  LDC R9, c[0x0][0xa10] ;  /* 0x00028400ff097b82 */ /* 0x008ef00000000800 */
[----:B------:R-:W4:Y:S01]  /*0ed0*/  LDC R12, c[0x0][0xa1c] ;  /* 0x00028700ff0c7b82 */ /* 0x000f220000000800 */
[----:B-1----:R-:W-:Y:S02]  /*0ee0*/  ISETP.NE.AND P0, PT, R8, 0x1, PT ;  /* 0x000000010800780c */ /* 0x002fe40003f05270 */
[----:B---3--:R-:W-:-:S02]  /*0ef0*/  ISETP.NE.AND P1, PT, R9, 0x1, PT ;  /* 0x000000010900780c */ /* 0x008fc40003f25270 */
[----:B------:R-:W-:-:S09]  /*0f00*/  R2UR UR43, R9 ;  /* 0x00000000092b72ca */ /* 0x000fd200000e0000 */
[----:B--2---:R-:W1:Y:S01]  /*0f10*/  @P0 LDC.64 R4, c[0x0][0xa08] ;  /* 0x00028200ff040b82 */ /* 0x004e620000000a00 */
[C---:B----4-:R-:W-:Y:S02]  /*0f20*/  ISETP.NE.AND P2, PT, R12.reuse, 0x1, PT ;  /* 0x000000010c00780c */ /* 0x050fe40003f45270 */
[----:B------:R-:W-:-:S05]  /*0f30*/  R2UR UR44, R12 ;  /* 0x000000000c2c72ca */ /* 0x000fca00000e0000 */
[----:B------:R-:W3:Y:S08]  /*0f40*/  @P1 LDC R3, c[0x0][0xa14] ;  /* 0x00028500ff031b82 */ /* 0x000ef00000000800 */
[----:B------:R-:W4:Y:S08]  /*0f50*/  @P1 LDC R7, c[0x0][0xa18] ;  /* 0x00028600ff071b82 */ /* 0x000f300000000800 */
[----:B------:R-:W5:Y:S01]  /*0f60*/  @P2 LDC.64 R10, c[0x0][0xa20] ;  /* 0x00028800ff0a2b82 */ /* 0x000f620000000a00 */
[----:B-1----:R-:W-:-:S05]  /*0f70*/  @P0 IMAD.HI.U32 R4, R17, R4, RZ ;  /* 0x0000000411040227 */ /* 0x002fca00078e00ff */
[----:B------:R-:W-:Y:S02]  /*0f80*/  @P0 SHF.R.U32.HI R0, RZ, R5, R4 ;  /* 0x00000005ff000219 */ /* 0x000fe40000011604 */
[----:B------:R-:W-:Y:S02]  /*0f90*/  PLOP3.LUT P0, PT, PT, PT, UP0, 0x80, 0x0 ;  /* 0x000000000000781c */ /* 0x000fe40003f0f008 */
[C---:B------:R-:W-:Y:S01]  /*0fa0*/  R2UR UR5, R0.reuse ;  /* 0x00000000000572ca */ /* 0x040fe200000e0000 */
[C---:B---3--:R-:W-:Y:S01]  /*0fb0*/  @P1 IMAD.HI.U32 R4, R0.reuse, R3, RZ ;  /* 0x0000000300041227 */ /* 0x048fe200078e00ff */
[----:B------:R-:W-:Y:S02]  /*0fc0*/  MOV R3, R0 ;  /* 0x0000000000037202 */ /* 0x000fe40000000f00 */
[----:B------:R-:W-:Y:S02]  /*0fd0*/  IADD3 R0, -R0, RZ, RZ ;  /* 0x000000ff00007210 */ /* 0x000fe40007ffe1ff */
[----:B----4-:R-:W-:-:S03]  /*0fe0*/  @P1 SHF.R.U32.HI R3, RZ, R7, R4 ;  /* 0x00000007ff031219 */ /* 0x010fc60000011604 */
[----:B------:R-:W-:Y:S01]  /*0ff0*/  IMAD R0, R8, R0, R17 ;  /* 0x0000000008007224 */ /* 0x000fe200078e0211 */
[C---:B------:R-:W-:Y:S01]  /*1000*/  IADD3 R5, -R3.reuse, RZ, RZ ;  /* 0x000000ff03057210 */ /* 0x040fe20007ffe1ff */
[----:B------:R-:W-:Y:S01]  /*1010*/  IMAD.MOV.U32 R4, RZ, RZ, R3 ;  /* 0x000000ffff047224 */ /* 0x000fe200078e0003 */
[C---:B------:R-:W-:Y:S01]  /*1020*/  R2UR UR7, R3.reuse ;  /* 0x00000000030772ca */ /* 0x040fe200000e0000 */
[----:B-----5:R-:W-:Y:S01]  /*1030*/  @P2 IMAD.HI.U32 R6, R3, R10, RZ ;  /* 0x0000000a03062227 */ /* 0x020fe200078e00ff */
[----:B------:R-:W-:Y:S02]  /*1040*/  R2UR UR4, R5 ;  /* 0x00000000050472ca */ /* 0x000fe400000e0000 */
[----:B------:R-:W-:Y:S02]  /*1050*/  R2UR UR42, R0 ;  /* 0x00000000002a72ca */ /* 0x000fe400000e0000 */
[----:B------:R-:W-:-:S05]  /*1060*/  @P2 SHF.R.U32.HI R4, RZ, R11, R6 ;  /* 0x0000000bff042219 */ /* 0x000fca0000011606 */
[----:B------:R-:W-:-:S04]  /*1070*/  IMAD.MOV R4, RZ, RZ, -R4 ;  /* 0x000000ffff047224 */ /* 0x000fc800078e0a04 */
[----:B------:R-:W-:Y:S01]  /*1080*/  UIMAD UR43, UR43, UR4, UR5 ;  /* 0x000000042b2b72a4 */ /* 0x000fe2000f8e0205 */
[----:B------:R-:W-:-:S13]  /*1090*/  R2UR UR6, R4 ;  /* 0x00000000040672ca */ /* 0x000fda00000e0000 */
[----:B------:R-:W-:Y:S01]  /*10a0*/  UIMAD UR44, UR44, UR6, UR7 ;  /* 0x000000062c2c72a4 */ /* 0x000fe2000f8e0207 */
[----:B------:R-:W-:Y:S11]  /*10b0*/  @!P0 BRA `(.L_x_8) ;  /* 0x0000000000688947 */ /* 0x000ff60003800000 */
[----:B------:R-:W-:-:S06]  /*10c0*/  UISETP.NE.AND UP0, UPT, UR57, 0x2, UPT ;  /* 0x000000023900788c */ /* 0x000fcc000bf05270 */
[----:B------:R-:W-:-:S13]  /*10d0*/  PLOP3.LUT P1, PT, PT, PT, UP0, 0x80, 0x0 ;  /* 0x000000000000781c */ /* 0x000fda0003f2f008 */
[----:B------:R-:W-:Y:S05]  /*10e0*/  @!P1 BRA `(.L_x_9) ;  /* 0x0000000000449947 */ /* 0x000fea0003800000 */
[----:B------:R-:W-:-:S06]  /*10f0*/  UISETP.NE.AND UP0, UPT, UR57, 0x3, UPT ;  /* 0x000000033900788c */ /* 0x000fcc000bf05270 */
[----:B------:R-:W-:-:S13]  /*1100*/  PLOP3.LUT P1, PT, PT, PT, UP0, 0x80, 0x0 ;  /* 0x000000000000781c */ /* 0x000fda0003f2f008 */
[----:B------:R-:W-:Y:S05]  /*1110*/  @!P1 BRA `(.L_x_10) ;  /* 0x0000000000249947 */ /* 0x000fea0003800000 */
[----:B------:R-:W-:-:S06]  /*1120*/  UISETP.NE.AND UP0, UPT, UR57, 0x4, UPT ;  /* 0x000000043900788c */ /* 0x000fcc000bf05270 */
[----:B------:R-:W-:-:S13]  /*1130*/  PLOP3.LUT P1, PT, PT, PT, UP0, 0x80, 0x0 ;  /* 0x000000000000781c */ /* 0x000fda0003f2f008 */
[----:B------:R-:W-:Y:S05]  /*1140*/  @P1 BRA `(.L_x_11) ;  /* 0x0000000000541947 */ /* 0x000fea0003800000 */
[----:B------:R-:W-:Y:S02]  /*1150*/  UIADD3 UR4, UR36, -0x1, URZ ;  /* 0xffffffff24047890 */ /* 0x000fe4000fffe03f */
[----:B------:R-:W-:Y:S02]  /*1160*/  ULOP3.LUT UR36, UR36, 0x1, URZ, 0xc, !UPT ;  /* 0x0000000124247892 */ /* 0x000fe4000f8e0c3f */
[----:B------:R-:W-:-:S04]  /*1170*/  ULOP3.LUT UR4, UR4, 0x2, URZ, 0xc0, !UPT ;  /* 0x0000000204047892 */ /* 0x000fc8000f8ec03f */
[----:B------:R-:W-:-:S04]  /*1180*/  USHF.R.U32.HI UR4, URZ, 0x1, UR4 ;  /* 0x000000013f047899 */ /* 0x000fc80008011604 */
[----:B------:R-:W-:Y:S01]  /*1190*/  ULOP3.LUT UR37, UR37, UR4, URZ, 0x3c, !UPT ;  /* 0x0000000425257292 */ /* 0x000fe2000f8e3c3f */
[----:B------:R-:W-:Y:S11]  /*11a0*/  BRA `(.L_x_11) ;  /* 0x00000000003c7947 */ /* 0x000ff60003800000 */
.L_x_10:
[----:B------:R-:W-:Y:S02]  /*11b0*/  ULOP3.LUT UP0, URZ, UR36, 0x2, URZ, 0xc0, !UPT ;  /* 0x00000002243f7892 */ /* 0x000fe4000f80c03f */
[----:B------:R-:W-:Y:S02]  /*11c0*/  ULOP3.LUT UR36, UR36, 0x1, URZ, 0xc0, !UPT ;  /* 0x0000000124247892 */ /* 0x000fe4000f8ec03f */
[----:B------:R-:W-:-:S04]  /*11d0*/  USEL UR4, URZ, 0x1, UP0 ;  /* 0x000000013f047887 */ /* 0x000fc80008000000 */
[----:B------:R-:W-:Y:S01]  /*11e0*/  ULOP3.LUT UR37, UR37, UR4, URZ, 0x3c, !UPT ;  /* 0x0000000425257292 */ /* 0x000fe2000f8e3c3f */
[----:B------:R-:W-:Y:S11]  /*11f0*/  BRA `(.L_x_11) ;  /* 0x0000000000287947 */ /* 0x000ff60003800000 */
.L_x_9:
[----:B------:R-:W-:Y:S02]  /*1200*/  UIADD3 UR4, UR36, 0x1, URZ ;  /* 0x0000000124047890 */ /* 0x000fe4000fffe03f */
[----:B------:R-:W-:Y:S02]  /*1210*/  ULOP3.LUT UR36, UR36, 0x1, URZ, 0xc, !UPT ;  /* 0x0000000124247892 */ /* 0x000fe4000f8e0c3f */
[----:B------:R-:W-:-:S04]  /*1220*/  UISETP.GT.U32.AND UP0, UPT, UR4, 0x1, UPT ;  /* 0x000000010400788c */ /* 0x000fc8000bf04070 */
[----:B------:R-:W-:-:S04]  /*1230*/  USEL UR4, URZ, 0x1, !UP0 ;  /* 0x000000013f047887 */ /* 0x000fc8000c000000 */
[----:B------:R-:W-:Y:S01]  /*1240*/  ULOP3.LUT UR37, UR37, UR4, URZ, 0x3c, !UPT ;  /* 0x0000000425257292 */ /* 0x000fe2000f8e3c3f */
[----:B------:R-:W-:Y:S11]  /*1250*/  BRA `(.L_x_11) ;  /* 0x0000000000107947 */ /* 0x000ff60003800000 */
.L_x_8:
[----:B------:R-:W-:Y:S02]  /*1260*/  UISETP.GT.U32.AND UP0, UPT, UR36, 0x1, UPT ;  /* 0x000000012400788c */ /* 0x000fe4000bf04070 */
[----:B------:R-:W-:Y:S02]  /*1270*/  ULOP3.LUT UR36, UR36, 0x1, URZ, 0xc0, !UPT ;  /* 0x0000000124247892 */ /* 0x000fe4000f8ec03f */
[----:B------:R-:W-:-:S04]  /*1280*/  USEL UR4, URZ, 0x1, !UP0 ;  /* 0x000000013f047887 */ /* 0x000fc8000c000000 */
[----:B------:R-:W-:-:S12]  /*1290*/  ULOP3.LUT UR37, UR37, UR4, URZ, 0x3c, !UPT ;  /* 0x0000000425257292 */ /* 0x000fd8000f8e3c3f */
.L_x_11:
[----:B------:R-:W-:Y:S05]  /*12a0*/  @!P0 BRA `(.L_x_12) ;  /* 0x00000000003c8947 */ /* 0x000fea0003800000 */
        /* <DEDUP_REMOVED lines=9> */
[----:B------:R-:W-:Y:S01]  /*1340*/  ULEA UR42, UR42, 0x3, 0x1 ;  /* 0x000000032a2a7891 */ /* 0x000fe2000f8e083f */
[----:B------:R-:W-:Y:S11]  /*1350*/  BRA `(.L_x_15) ;  /* 0x0000000000147947 */ /* 0x000ff60003800000 */
.L_x_14:
[----:B------:R-:W-:Y:S01]  /*1360*/  ULEA UR42, UR42, 0x2, 0x1 ;  /* 0x000000022a2a7891 */ /* 0x000fe2000f8e083f */
[----:B------:R-:W-:Y:S11]  /*1370*/  BRA `(.L_x_15) ;  /* 0x00000000000c7947 */ /* 0x000ff60003800000 */
.L_x_13:
[----:B------:R-:W-:Y:S01]  /*1380*/  ULEA UR42, UR42, 0x1, 0x1 ;  /* 0x000000012a2a7891 */ /* 0x000fe2000f8e083f */
[----:B------:R-:W-:Y:S11]  /*1390*/  BRA `(.L_x_15) ;  /* 0x0000000000047947 */ /* 0x000ff60003800000 */
.L_x_12:
[----:B------:R-:W-:-:S12]  /*13a0*/  USHF.L.U32 UR42, UR42, 0x1, URZ ;  /* 0x000000012a2a7899 */ /* 0x000fd8000800063f */
.L_x_15:
[----:B------:R-:W-:-:S06]  /*13b0*/  UISETP.NE.AND UP0, UPT, UR54, 0x3, UPT ;  /* 0x000000033600788c */ /* 0x000fcc000bf05270 */
[----:B------:R-:W-:-:S13]  /*13c0*/  PLOP3.LUT P0, PT, PT, PT, UP0, 0x80, 0x0 ;  /* 0x000000000000781c */ /* 0x000fda0003f0f008 */
[----:B------:R-:W-:Y:S05]  /*13d0*/  @!P0 BRA `(.L_x_16) ;  /* 0x0000000000048947 */ /* 0x000fea0003800000 */
[----:B------:R-:W-:Y:S01]  /*13e0*/  BPT.TRAP 0x1 ;  /* 0x000000040000795c */ /* 0x000fe20000300000 */
.L_x_16:
[----:B------:R-:W-:Y:S01]  /*13f0*/  ULEA UR4, UR36, UR39, 0x3 ;  /* 0x0000002724047291 */ /* 0x000fe2000f8e183f */
[----:B------:R-:W-:Y:S01]  /*1400*/  IMAD.U32 R0, RZ, RZ, UR37 ;  /* 0x00000025ff007e24 */ /* 0x000fe2000f8e00ff */
[----:B------:R-:W-:-:S04]  /*1410*/  UISETP.NE.AND UP0, UPT, UR53, 0x3, UPT ;  /* 0x000000033500788c */ /* 0x000fc8000bf05270 */
[----:B------:R-:W-:Y:S02]  /*1420*/  SHF.L.U32 R0, R0, 0x1f, RZ ;  /* 0x0000001f00007819 */ /* 0x000fe400000006ff */
[----:B------:R-:W-:Y:S02]  /*1430*/  PLOP3.LUT P0, PT, PT, PT, UP0, 0x80, 0x0 ;  /* 0x000000000000781c */ /* 0x000fe40003f0f008 */
[----:B------:R-:W1:Y:S02]  /*1440*/  SYNCS.PHASECHK.TRANS64.TRYWAIT P1, [UR4+0x14250], R0 ;  /* 0x01425000ff0075a7 */ /* 0x000e640008020144 */
[----:B-1----:R-:W-:Y:S09]  /*1450*/  @!P1 BRA `(.L_x_17) ;  /* 0x00000088003c9947 */ /* 0x002ff20003800000 */
.L_x_112:
[----:B------:R-:W-:Y:S05]  /*1460*/  @!P0 BRA `(.L_x_18) ;  /* 0x0000000000048947 */ /* 0x000fea0003800000 */
[----:B------:R-:W-:Y:S01]  /*1470*/  BPT.TRAP 0x1 ;  /* 0x000000040000795c */ /* 0x000fe20000300000 */
.L_x_18:
[----:B------:R-:W-:Y:S01]  /*1480*/  ULEA UR17, UR60, UR39, 0x3 ;  /* 0x000000273c117291 */ /* 0x000fe2000f8e183f */
[----:B-1----:R-:W-:Y:S02]  /*1490*/  SHF.L.U32 R0, R112, 0x1f, RZ ;  /* 0x0000001f70007819 */ /* 0x002fe400000006ff */
[----:B------:R-:W-:-:S06]  /*14a0*/  SHF.L.U32 R3, R113, 0x1f, RZ ;  /* 0x0000001f71037819 */ /* 0x000fcc00000006ff */
[----:B------:R-:W1:Y:S02]  /*14b0*/  SYNCS.PHASECHK.TRANS64.TRYWAIT P1, [UR17+0x14200], R0 ;  /* 0x01420000ff0075a7 */ /* 0x000e640008020151 */
[----:B-1----:R-:W-:Y:S05]  /*14c0*/  @!P1 BRA `(.L_x_19) ;  /* 0x0000008800389947 */ /* 0x002fea0003800000 */
.L_x_113:
[----:B------:R-:W3:Y:S02]  /*14d0*/  SYNCS.PHASECHK.TRANS64.TRYWAIT P1, [UR51+-0x8], R3 ;  /* 0xfffff803ff0075a7 */ /* 0x000ee40008020173 */
[----:B---3--:R-:W-:Y:S05]  /*14e0*/  @!P1 BRA `(.L_x_20) ;  /* 0x0000008800489947 */ /* 0x008fea0003800000 */
.L_x_114:
[----:B------:R-:W-:Y:S01]  /*14f0*/  UIMAD UR14, UR60, 0x300, UR49 ;  /* 0x000003003c0e78a4 */ /* 0x000fe2000f8e0231 */
[----:B------:R-:W-:Y:S01]  /*1500*/  WARPGROUP.ARRIVE ;  /* 0x00000000000079c5 */ /* 0x000fe20000000000 */
[----:B------:R-:W-:Y:S01]  /*1510*/  UIMAD UR12, UR36, 0x180, UR48 ;  /* 0x00000180240c78a4 */ /* 0x000fe2000f8e0230 */
[----:B------:R-:W-:Y:S01]  /*1520*/  UMOV UR15, 0xc0000010 ;  /* 0xc0000010000f7882 */ /* 0x000fe20000000000 */
[----:B------:R-:W-:Y:S01]  /*1530*/  UMOV UR13, 0xc0000010 ;  /* 0xc0000010000d7882 */ /* 0x000fe20000000000 */
[----:B------:R-:W-:Y:S02]  /*1540*/  UIADD3 UR6, UR14, 0x100, URZ ;  /* 0x000001000e067890 */ /* 0x000fe4000fffe03f */
[----:B------:R-:W-:Y:S01]  /*1550*/  UIADD3 UR4, UR12, 0x80, URZ ;  /* 0x000000800c047890 */ /* 0x000fe2000fffe03f */
[----:B------:R-:W-:-:S03]  /*1560*/  UMOV UR7, 0xc0000010 ;  /* 0xc000001000077882 */ /* 0x000fc60000000000 */
[----:B------:R-:W-:Y:S01]  /*1570*/  HGMMA.64x128x16.F32.BF16 R24, gdesc[UR12], RZ, !UPT, gsb0 ;  /* 0x01e000000c1879f0 */ /* 0x000fe2000c0018ff */
[----:B------:R-:W-:Y:S01]  /*1580*/  UMOV UR5, 0xc0000010 ;  /* 0xc000001000057882 */ /* 0x000fe20000000000 */
[----:B------:R-:W-:Y:S02]  /*1590*/  UIADD3 UR10, UR14, 0x200, URZ ;  /* 0x000002000e0a7890 */ /* 0x000fe4000fffe03f */
[----:B------:R-:W-:Y:S01]  /*15a0*/  UIADD3 UR8, UR12, 0x100, URZ ;  /* 0x000001000c087890 */ /* 0x000fe2000fffe03f */
[----:B------:R-:W-:Y:S01]  /*15b0*/  UMOV UR11, 0xc0000010 ;  /* 0xc0000010000b7882 */ /* 0x000fe20000000000 */
[----:B------:R-:W-:Y:S01]  /*15c0*/  UMOV UR9, 0xc0000010 ;  /* 0xc000001000097882 */ /* 0x000fe20000000000 */
[----:B------:R-:W-:-:S04]  /*15d0*/  UIADD3 UR16, UR60, 0x1, URZ ;  /* 0x000000013c107890 */ /* 0x000fc8000fffe03f */
[----:B------:R-:W-:-:S04]  /*15e0*/  UISETP.NE.AND UP0, UPT, UR16, 0x5, UPT ;  /* 0x000000051000788c */ /* 0x000fc8000bf05270 */
[----:B------:R-:W-:Y:S01]  /*15f0*/  USEL UR16, UR16, URZ, UP0 ;  /* 0x0000003f10107287 */ /* 0x000fe20008000000 */
[----:B------:R-:W-:Y:S02]  /*1600*/  WARPGROUP.DEPBAR.LE gsb0, 0x0 ;  /* 0x00008000000079c5 */ /* 0x000fe40000010000 */
[----:B------:R-:W-:-:S06]  /*1610*/  WARPGROUP.ARRIVE ;  /* 0x00000000000079c5 */ /* 0x000fcc0000000000 */
[----:B------:R-:W-:Y:S01]  /*1620*/  HGMMA.64x128x16.F32.BF16 R24, gdesc[UR4], R24, gsb0 ;  /* 0x01e00000041879f0 */ /* 0x000fe20008001818 */
[----:B------:R-:W-:Y:S02]  /*1630*/  ULDC UR6, c[0x0][0x604] ;  /* 0x0001810000067ab9 */ /* 0x000fe40000000800 */
[----:B------:R-:W-:Y:S02]  /*1640*/  WARPGROUP.DEPBAR.LE gsb0, 0x0 ;  /* 0x00008000000079c5 */ /* 0x000fe40000010000 */
[----:B------:R-:W-:-:S07]  /*1650*/  WARPGROUP.ARRIVE ;  /* 0x00000000000079c5 */ /* 0x000fce0000000000 */
[----:B------:R-:W-:Y:S03]  /*1660*/  HGMMA.64x128x16.F32.BF16 R24, gdesc[UR8], R24, gsb0 ;  /* 0x01e00000081879f0 */ /* 0x000fe60008001818 */
[----:B------:R-:W-:Y:S02]  /*1670*/  WARPGROUP.DEPBAR.LE gsb0, 0x0 ;  /* 0x00008000000079c5 */ /* 0x000fe40000010000 */
[----:B-1----:R-:W-:-:S04]  /*1680*/  FMNMX R3, R24, R25, !PT ;  /* 0x0000001918037209 */ /* 0x002fc80007800000 */
[----:B------:R-:W-:-:S04]  /*1690*/  FMNMX R0, R28, R3, !PT ;  /* 0x000000031c007209 */ /* 0x000fc80007800000 */
        /* <DEDUP_REMOVED lines=28> */
[----:B------:R-:W-:-:S05]  /*1860*/  FMNMX R0, R85, R0, !PT ;  /* 0x0000000055007209 */ /* 0x000fca0007800000 */
[----:B------:R-:W1:Y:S02]  /*1870*/  SHFL.BFLY PT, R3, R0, 0x1, 0x1f ;  /* 0x0c201f0000037f89 */ /* 0x000e6400000e0000 */
[----:B-1----:R-:W-:-:S05]  /*1880*/  FMNMX R3, R0, R3, !PT ;  /* 0x0000000300037209 */ /* 0x002fca0007800000 */
[----:B------:R-:W1:Y:S02]  /*1890*/  SHFL.BFLY PT, R4, R3, 0x2, 0x1f ;  /* 0x0c401f0003047f89 */ /* 0x000e6400000e0000 */
[----:B-1----:R-:W-:Y:S02]  /*18a0*/  FMNMX R4, R3, R4, !PT ;  /* 0x0000000403047209 */ /* 0x002fe40007800000 */
[----:B------:R-:W-:Y:S02]  /*18b0*/  FMNMX R3, R26, R27, !PT ;  /* 0x0000001b1a037209 */ /* 0x000fe40007800000 */
[----:B------:R-:W-:Y:S02]  /*18c0*/  FSETP.NEU.AND P1, PT, R4, -INF , PT ;  /* 0xff8000000400780b */ /* 0x000fe40003f2d000 */
[----:B------:R-:W-:Y:S02]  /*18d0*/  FMNMX R0, R30, R3, !PT ;  /* 0x000000031e007209 */ /* 0x000fe40007800000 */
[----:B------:R-:W-:-:S02]  /*18e0*/  FSEL R5, R4, RZ, P1 ;  /* 0x000000ff04057208 */ /* 0x000fc40000800000 */
[----:B------:R-:W-:-:S03]  /*18f0*/  FMNMX R3, R31, R0, !PT ;  /* 0x000000001f037209 */ /* 0x000fc60007800000 */
[----:B------:R-:W-:Y:S01]  /*1900*/  FMUL R20, R5, UR6 ;  /* 0x0000000605147c20 */ /* 0x000fe20008400000 */
[----:B------:R-:W-:-:S03]  /*1910*/  FMNMX R0, R34, R3, !PT ;  /* 0x0000000322007209 */ /* 0x000fc60007800000 */
[--C-:B------:R-:W-:Y:S01]  /*1920*/  FFMA R24, R24, UR6, -R20.reuse ;  /* 0x0000000618187c23 */ /* 0x100fe20008000814 */
[--C-:B------:R-:W-:Y:S01]  /*1930*/  FFMA R6, R28, UR6, -R20.reuse ;  /* 0x000000061c067c23 */ /* 0x100fe20008000814 */
[--C-:B------:R-:W-:Y:S01]  /*1940*/  FFMA R9, R29, UR6, -R20.reuse ;  /* 0x000000061d097c23 */ /* 0x100fe20008000814 */
[--C-:B------:R-:W-:Y:S01]  /*1950*/  FFMA R8, R36, UR6, -R20.reuse ;  /* 0x0000000624087c23 */ /* 0x100fe20008000814 */
[----:B------:R-:W-:Y:S01]  /*1960*/  FMNMX R3, R35, R0, !PT ;  /* 0x0000000023037209 */ /* 0x000fe20007800000 */
[--C-:B------:R-:W-:Y:S01]  /*1970*/  FFMA R7, R25, UR6, -R20.reuse ;  /* 0x0000000619077c23 */ /* 0x100fe20008000814 */
[----:B------:R-:W-:Y:S01]  /*1980*/  FSETP.GEU.AND P5, PT, R24, -126, PT ;  /* 0xc2fc00001800780b */ /* 0x000fe20003fae000 */
[--C-:B------:R-:W-:Y:S01]  /*1990*/  FFMA R11, R33, UR6, -R20.reuse ;  /* 0x00000006210b7c23 */ /* 0x100fe20008000814 */
[----:B------:R-:W-:Y:S01]  /*19a0*/  FSETP.GEU.AND P2, PT, R6, -126, PT ;  /* 0xc2fc00000600780b */ /* 0x000fe20003f4e000 */
[--C-:B------:R-:W-:Y:S01]  /*19b0*/  FFMA R28, R32, UR6, -R20.reuse ;  /* 0x00000006201c7c23 */ /* 0x100fe20008000814 */
[----:B------:R-:W-:Y:S01]  /*19c0*/  FSETP.GEU.AND P4, PT, R9, -126, PT ;  /* 0xc2fc00000900780b */ /* 0x000fe20003f8e000 */
[--C-:B------:R-:W-:Y:S01]  /*19d0*/  FFMA R32, R40, UR6, -R20.reuse ;  /* 0x0000000628207c23 */ /* 0x100fe20008000814 */
[----:B------:R-:W-:Y:S01]  /*19e0*/  FMNMX R0, R38, R3, !PT ;  /* 0x0000000326007209 */ /* 0x000fe20007800000 */
[--C-:B------:R-:W-:Y:S01]  /*19f0*/  FFMA R15, R41, UR6, -R20.reuse ;  /* 0x00000006290f7c23 */ /* 0x100fe20008000814 */
[----:B------:R-:W-:Y:S01]  /*1a00*/  FSETP.GEU.AND P3, PT, R7, -126, PT ;  /* 0xc2fc00000700780b */ /* 0x000fe20003f6e000 */
[--C-:B------:R-:W-:Y:S01]  /*1a10*/  FFMA R36, R48, UR6, -R20.reuse ;  /* 0x0000000630247c23 */ /* 0x100fe20008000814 */
[----:B------:R-:W-:Y:S01]  /*1a20*/  FMNMX R3, R39, R0, !PT ;  /* 0x0000000027037209 */ /* 0x000fe20007800000 */
[--C-:B------:R-:W-:Y:S01]  /*1a30*/  FFMA R13, R37, UR6, -R20.reuse ;  /* 0x00000006250d7c23 */ /* 0x100fe20008000814 */
[----:B------:R-:W-:Y:S01]  /*1a40*/  FSETP.GEU.AND P1, PT, R11, -126, PT ;  /* 0xc2fc00000b00780b */ /* 0x000fe20003f2e000 */
[----:B------:R-:W-:Y:S01]  /*1a50*/  @!P5 FMUL R24, R24, 0.5 ;  /* 0x3f0000001818d820 */ /* 0x000fe20000400000 */
[----:B------:R-:W-:Y:S01]  /*1a60*/  FMNMX R0, R42, R3, !PT ;  /* 0x000000032a007209 */ /* 0x000fe20007800000 */
[----:B------:R-:W-:Y:S01]  /*1a70*/  @!P2 FMUL R6, R6, 0.5 ;  /* 0x3f0000000606a820 */ /* 0x000fe20000400000 */
[----:B------:R-:W-:Y:S01]  /*1a80*/  FSETP.GEU.AND P6, PT, R28, -126, PT ;  /* 0xc2fc00001c00780b */ /* 0x000fe20003fce000 */
[----:B------:R-:W-:Y:S01]  /*1a90*/  @!P4 FMUL R9, R9, 0.5 ;  /* 0x3f0000000909c820 */ /* 0x000fe20000400000 */
[----:B------:R-:W-:Y:S01]  /*1aa0*/  FMNMX R3, R43, R0, !PT ;  /* 0x000000002b037209 */ /* 0x000fe20007800000 */
[----:B------:R-:W1:Y:S01]  /*1ab0*/  MUFU.EX2 R24, R24 ;  /* 0x0000001800187308 */ /* 0x000e620000000800 */
[--C-:B------:R-:W-:Y:S01]  /*1ac0*/  FFMA R21, R45, UR6, -R20.reuse ;  /* 0x000000062d157c23 */ /* 0x100fe20008000814 */
[----:B------:R-:W-:Y:S01]  /*1ad0*/  @!P3 FMUL R7, R7, 0.5 ;  /* 0x3f0000000707b820 */ /* 0x000fe20000400000 */
[----:B------:R-:W-:Y:S01]  /*1ae0*/  FMNMX R0, R46, R3, !PT ;  /* 0x000000032e007209 */ /* 0x000fe20007800000 */
[--C-:B------:R-:W-:Y:S01]  /*1af0*/  FFMA R12, R52, UR6, -R20.reuse ;  /* 0x00000006340c7c23 */ /* 0x100fe20008000814 */
[--C-:B------:R-:W-:Y:S01]  /*1b00*/  FFMA R29, R53, UR6, -R20.reuse ;  /* 0x00000006351d7c23 */ /* 0x100fe20008000814 */
[----:B------:R-:W-:Y:S01]  /*1b10*/  @!P1 FMUL R11, R11, 0.5 ;  /* 0x3f0000000b0b9820 */ /* 0x000fe20000400000 */
[----:B------:R-:W-:Y:S01]  /*1b20*/  FMNMX R3, R47, R0, !PT ;  /* 0x000000002f037209 */ /* 0x000fe20007800000 */
[----:B------:R-:W3:Y:S01]  /*1b30*/  MUFU.EX2 R6, R6 ;  /* 0x0000000600067308 */ /* 0x000ee20000000800 */
[--C-:B------:R-:W-:Y:S01]  /*1b40*/  FFMA R10, R44, UR6, -R20.reuse ;  /* 0x000000062c0a7c23 */ /* 0x100fe20008000814 */
[----:B------:R-:W-:Y:S01]  /*1b50*/  @!P6 FMUL R28, R28, 0.5 ;  /* 0x3f0000001c1ce820 */ /* 0x000fe20000400000 */
[----:B------:R-:W-:Y:S01]  /*1b60*/  FMNMX R0, R50, R3, !PT ;  /* 0x0000000332007209 */ /* 0x000fe20007800000 */
[--C-:B------:R-:W-:Y:S01]  /*1b70*/  FFMA R37, R60, UR6, -R20.reuse ;  /* 0x000000063c257c23 */ /* 0x100fe20008000814 */
[--C-:B------:R-:W-:Y:S01]  /*1b80*/  FFMA R25, R49, UR6, -R20.reuse ;  /* 0x0000000631197c23 */ /* 0x100fe20008000814 */
[--C-:B------:R-:W-:Y:S01]  /*1b90*/  FFMA R40, R57, UR6, -R20.reuse ;  /* 0x0000000639287c23 */ /* 0x100fe20008000814 */
[----:B------:R-:W-:Y:S01]  /*1ba0*/  FMNMX R3, R51, R0, !PT ;  /* 0x0000000033037209 */ /* 0x000fe20007800000 */
[----:B------:R-:W4:Y:S01]  /*1bb0*/  MUFU.EX2 R9, R9 ;  /* 0x0000000900097308 */ /* 0x000f220000000800 */
[----:B-1----:R-:W-:Y:S01]  /*1bc0*/  @!P5 FMUL R24, R24, R24 ;  /* 0x000000181818d220 */ /* 0x002fe20000400000 */
[----:B------:R-:W-:Y:S01]  /*1bd0*/  FSETP.GEU.AND P5, PT, R8, -126, PT ;  /* 0xc2fc00000800780b */ /* 0x000fe20003fae000 */
[--C-:B------:R-:W-:Y:S01]  /*1be0*/  FFMA R41, R64, UR6, -R20.reuse ;  /* 0x0000000640297c23 */ /* 0x100fe20008000814 */
[----:B------:R-:W-:Y:S01]  /*1bf0*/  FMNMX R0, R54, R3, !PT ;  /* 0x0000000336007209 */ /* 0x000fe20007800000 */
[--C-:B------:R-:W-:Y:S01]  /*1c00*/  FFMA R44, R65, UR6, -R20.reuse ;  /* 0x00000006412c7c23 */ /* 0x100fe20008000814 */
[--C-:B------:R-:W-:Y:S01]  /*1c10*/  FFMA R33, R56, UR6, -R20.reuse ;  /* 0x0000000638217c23 */ /* 0x100fe20008000814 */
[--C-:B------:R-:W-:Y:S01]  /*1c20*/  FFMA R72, R72, UR6, -R20.reuse ;  /* 0x0000000648487c23 */ /* 0x100fe20008000814 */
[----:B------:R-:W1:Y:S01]  /*1c30*/  MUFU.EX2 R7, R7 ;  /* 0x0000000700077308 */ /* 0x000e620000000800 */
[----:B---3--:R-:W-:Y:S01]  /*1c40*/  @!P2 FMUL R6, R6, R6 ;  /* 0x000000060606a220 */ /* 0x008fe20000400000 */
[----:B------:R-:W-:Y:S01]  /*1c50*/  FSETP.GEU.AND P2, PT, R32, -126, PT ;  /* 0xc2fc00002000780b */ /* 0x000fe20003f4e000 */
[--C-:B------:R-:W-:Y:S01]  /*1c60*/  FFMA R14, R61, UR6, -R20.reuse ;  /* 0x000000063d0e7c23 */ /* 0x100fe20008000814 */
[----:B------:R-:W-:Y:S01]  /*1c70*/  FMNMX R3, R55, R0, !PT ;  /* 0x0000000037037209 */ /* 0x000fe20007800000 */
[--C-:B------:R-:W-:Y:S01]  /*1c80*/  FFMA R69, R69, UR6, -R20.reuse ;  /* 0x0000000645457c23 */ /* 0x100fe20008000814 */
[--C-:B------:R-:W-:Y:S01]  /*1c90*/  FFMA R76, R76, UR6, -R20.reuse ;  /* 0x000000064c4c7c23 */ /* 0x100fe20008000814 */
[----:B------:R-:W-:Y:S01]  /*1ca0*/  @!P5 FMUL R8, R8, 0.5 ;  /* 0x3f0000000808d820 */ /* 0x000fe20000400000 */
[----:B------:R-:W3:Y:S01]  /*1cb0*/  MUFU.EX2 R11, R11 ;  /* 0x0000000b000b7308 */ /* 0x000ee20000000800 */
[----:B----4-:R-:W-:Y:S01]  /*1cc0*/  @!P4 FMUL R9, R9, R9 ;  /* 0x000000090909c220 */ /* 0x010fe20000400000 */
[----:B------:R-:W-:Y:S01]  /*1cd0*/  FSETP.GEU.AND P4, PT, R15, -126, PT ;  /* 0xc2fc00000f00780b */ /* 0x000fe20003f8e000 */
[--C-:B------:R-:W-:Y:S01]  /*1ce0*/  FFMA R77, R77, UR6, -R20.reuse ;  /* 0x000000064d4d7c23 */ /* 0x100fe20008000814 */
[----:B------:R-:W-:Y:S01]  /*1cf0*/  FMNMX R0, R58, R3, !PT ;  /* 0x000000033a007209 */ /* 0x000fe20007800000 */
[--C-:B------:R-:W-:Y:S01]  /*1d00*/  FFMA R81, R81, UR6, -R20.reuse ;  /* 0x0000000651517c23 */ /* 0x100fe20008000814 */
[--C-:B------:R-:W-:Y:S01]  /*1d10*/  FFMA R68, R68, UR6, -R20.reuse ;  /* 0x0000000644447c23 */ /* 0x100fe20008000814 */
[----:B------:R-:W-:Y:S01]  /*1d20*/  @!P2 FMUL R32, R32, 0.5 ;  /* 0x3f0000002020a820 */ /* 0x000fe20000400000 */
[----:B------:R-:W4:Y:S01]  /*1d30*/  MUFU.EX2 R8, R8 ;  /* 0x0000000800087308 */ /* 0x000f220000000800 */
[----:B------:R-:W-:Y:S01]  /*1d40*/  FMNMX R3, R59, R0, !PT ;  /* 0x000000003b037209 */ /* 0x000fe20007800000 */
[----:B-1----:R-:W-:Y:S01]  /*1d50*/  @!P3 FMUL R7, R7, R7 ;  /* 0x000000070707b220 */ /* 0x002fe20000400000 */
[----:B------:R-:W-:Y:S01]  /*1d60*/  FSETP.GEU.AND P3, PT, R13, -126, PT ;  /* 0xc2fc00000d00780b */ /* 0x000fe20003f6e000 */
[--C-:B------:R-:W-:Y:S01]  /*1d70*/  FFMA R73, R73, UR6, -R20.reuse ;  /* 0x0000000649497c23 */ /* 0x100fe20008000814 */
[----:B------:R-:W-:Y:S01]  /*1d80*/  FMNMX R0, R62, R3, !PT ;  /* 0x000000033e007209 */ /* 0x000fe20007800000 */
[--C-:B------:R-:W-:Y:S01]  /*1d90*/  FFMA R80, R80, UR6, -R20.reuse ;  /* 0x0000000650507c23 */ /* 0x100fe20008000814 */
[----:B------:R-:W-:Y:S01]  /*1da0*/  @!P4 FMUL R15, R15, 0.5 ;  /* 0x3f0000000f0fc820 */ /* 0x000fe20000400000 */
[----:B------:R-:W1:Y:S01]  /*1db0*/  MUFU.EX2 R32, R32 ;  /* 0x0000002000207308 */ /* 0x000e620000000800 */
[----:B---3--:R-:W-:Y:S01]  /*1dc0*/  @!P1 FMUL R11, R11, R11 ;  /* 0x0000000b0b0b9220 */ /* 0x008fe20000400000 */
[----:B------:R-:W-:Y:S01]  /*1dd0*/  FMNMX R3, R63, R0, !PT ;  /* 0x000000003f037209 */ /* 0x000fe20007800000 */
[--C-:B------:R-:W-:Y:S01]  /*1de0*/  FFMA R84, R84, UR6, -R20.reuse ;  /* 0x0000000654547c23 */ /* 0x100fe20008000814 */
[----:B------:R-:W-:Y:S01]  /*1df0*/  FSETP.GEU.AND P1, PT, R21, -126, PT ;  /* 0xc2fc00001500780b */ /* 0x000fe20003f2e000 */
[----:B------:R-:W-:Y:S01]  /*1e00*/  FFMA R85, R85, UR6, -R20 ;  /* 0x0000000655557c23 */ /* 0x000fe20008000814 */
[----:B------:R-:W-:-:S02]  /*1e10*/  FMNMX R0, R66, R3, !PT ;  /* 0x0000000342007209 */ /* 0x000fc40007800000 */
[----:B------:R-:W3:Y:S01]  /*1e20*/  MUFU.EX2 R15, R15 ;  /* 0x0000000f000f7308 */ /* 0x000ee20000000800 */
[----:B----4-:R-:W-:Y:S01]  /*1e30*/  @!P5 FMUL R8, R8, R8 ;  /* 0x000000080808d220 */ /* 0x010fe20000400000 */
[----:B------:R-:W-:Y:S01]  /*1e40*/  FSETP.GEU.AND P5, PT, R36, -126, PT ;  /* 0xc2fc00002400780b */ /* 0x000fe20003fae000 */
[----:B------:R-:W-:Y:S01]  /*1e50*/  @!P3 FMUL R13, R13, 0.5 ;  /* 0x3f0000000d0db820 */ /* 0x000fe20000400000 */
[----:B------:R-:W-:-:S04]  /*1e60*/  FMNMX R3, R67, R0, !PT ;  /* 0x0000000043037209 */ /* 0x000fc80007800000 */
[----:B------:R-:W4:Y:S01]  /*1e70*/  MUFU.EX2 R28, R28 ;  /* 0x0000001c001c7308 */ /* 0x000f220000000800 */
[----:B------:R-:W-:Y:S01]  /*1e80*/  FMNMX R0, R70, R3, !PT ;  /* 0x0000000346007209 */ /* 0x000fe20007800000 */
[----:B------:R-:W-:Y:S01]  /*1e90*/  @!P1 FMUL R21, R21, 0.5 ;  /* 0x3f00000015159820 */ /* 0x000fe20000400000 */
[----:B-1----:R-:W-:Y:S01]  /*1ea0*/  @!P2 FMUL R32, R32, R32 ;  /* 0x000000202020a220 */ /* 0x002fe20000400000 */
[----:B------:R-:W-:Y:S02]  /*1eb0*/  FSETP.GEU.AND P2, PT, R12, -126, PT ;  /* 0xc2fc00000c00780b */ /* 0x000fe40003f4e000 */
[----:B------:R-:W-:Y:S01]  /*1ec0*/  FMNMX R3, R71, R0, !PT ;  /* 0x0000000047037209 */ /* 0x000fe20007800000 */
[----:B------:R-:W-:Y:S01]  /*1ed0*/  @!P5 FMUL R36, R36, 0.5 ;  /* 0x3f0000002424d820 */ /* 0x000fe20000400000 */
[----:B------:R-:W1:Y:S01]  /*1ee0*/  MUFU.EX2 R13, R13 ;  /* 0x0000000d000d7308 */ /* 0x000e620000000800 */
[----:B---3--:R-:W-:Y:S01]  /*1ef0*/  @!P4 FMUL R15, R15, R15 ;  /* 0x0000000f0f0fc220 */ /* 0x008fe20000400000 */
[----:B------:R-:W-:-:S02]  /*1f00*/  FSETP.GEU.AND P4, PT, R29, -126, PT ;  /* 0xc2fc00001d00780b */ /* 0x000fc40003f8e000 */
[----:B------:R-:W-:-:S04]  /*1f10*/  FMNMX R0, R74, R3, !PT ;  /* 0x000000034a007209 */ /* 0x000fc80007800000 */
[----:B------:R-:W3:Y:S01]  /*1f20*/  MUFU.EX2 R36, R36 ;  /* 0x0000002400247308 */ /* 0x000ee20000000800 */
[----:B----4-:R-:W-:Y:S01]  /*1f30*/  @!P6 FMUL R28, R28, R28 ;  /* 0x0000001c1c1ce220 */ /* 0x010fe20000400000 */
[----:B------:R-:W-:Y:S01]  /*1f40*/  FSETP.GEU.AND P6, PT, R10, -126, PT ;  /* 0xc2fc00000a00780b */ /* 0x000fe20003fce000 */
[----:B------:R-:W-:Y:S01]  /*1f50*/  @!P2 FMUL R12, R12, 0.5 ;  /* 0x3f0000000c0ca820 */ /* 0x000fe20000400000 */
[----:B------:R-:W-:-:S03]  /*1f60*/  FMNMX R3, R75, R0, !PT ;  /* 0x000000004b037209 */ /* 0x000fc60007800000 */
[----:B------:R-:W-:Y:S01]  /*1f70*/  @!P4 FMUL R29, R29, 0.5 ;  /* 0x3f0000001d1dc820 */ /* 0x000fe20000400000 */
[----:B------:R-:W4:Y:S01]  /*1f80*/  MUFU.EX2 R21, R21 ;  /* 0x0000001500157308 */ /* 0x000f220000000800 */
[----:B------:R-:W-:Y:S01]  /*1f90*/  FMNMX R0, R78, R3, !PT ;  /* 0x000000034e007209 */ /* 0x000fe20007800000 */
[----:B-1----:R-:W-:Y:S01]  /*1fa0*/  @!P3 FMUL R13, R13, R13 ;  /* 0x0000000d0d0db220 */ /* 0x002fe20000400000 */
[----:B------:R-:W-:Y:S02]  /*1fb0*/  FSETP.GEU.AND P3, PT, R25, -126, PT ;  /* 0xc2fc00001900780b */ /* 0x000fe40003f6e000 */
[----:B------:R-:W-:Y:S02]  /*1fc0*/  FMNMX R3, R79, R0, !PT ;  /* 0x000000004f037209 */ /* 0x000fe40007800000 */
        /* <DEDUP_REMOVED lines=19> */
[----:B------:R-:W3:Y:S01]  /*2100*/  SHFL.BFLY PT, R3, R0, 0x1, 0x1f ;  /* 0x0c201f0000037f89 */ /* 0x000ee200000e0000 */
[----:B------:R-:W-:-:S05]  /*2110*/  FSETP.GEU.AND P4, PT, R44, -126, PT ;  /* 0xc2fc00002c00780b */ /* 0x000fca0003f8e000 */
[----:B------:R-:W5:Y:S01]  /*2120*/  MUFU.EX2 R25, R25 ;  /* 0x0000001900197308 */ /* 0x000f620000000800 */
[----:B----4-:R-:W-:Y:S01]  /*2130*/  @!P6 FMUL R10, R10, R10 ;  /* 0x0000000a0a0ae220 */ /* 0x010fe20000400000 */
[----:B------:R-:W-:Y:S01]  /*2140*/  FSETP.GEU.AND P6, PT, R33, -126, PT ;  /* 0xc2fc00002100780b */ /* 0x000fe20003fce000 */
[----:B------:R-:W-:-:S05]  /*2150*/  @!P2 FMUL R41, R41, 0.5 ;  /* 0x3f0000002929a820 */ /* 0x000fca0000400000 */
[----:B------:R-:W4:Y:S01]  /*2160*/  MUFU.EX2 R40, R40 ;  /* 0x0000002800287308 */ /* 0x000f220000000800 */
[----:B-1----:R-:W-:Y:S01]  /*2170*/  @!P5 FMUL R37, R37, R37 ;  /* 0x000000252525d220 */ /* 0x002fe20000400000 */
[----:B------:R-:W-:Y:S01]  /*2180*/  FSETP.GEU.AND P5, PT, R72, -126, PT ;  /* 0xc2fc00004800780b */ /* 0x000fe20003fae000 */
[----:B------:R-:W-:-:S04]  /*2190*/  @!P4 FMUL R44, R44, 0.5 ;  /* 0x3f0000002c2cc820 */ /* 0x000fc80000400000 */
[----:B------:R-:W-:Y:S01]  /*21a0*/  @!P6 FMUL R33, R33, 0.5 ;  /* 0x3f0000002121e820 */ /* 0x000fe20000400000 */
[----:B------:R-:W1:Y:S01]  /*21b0*/  MUFU.EX2 R41, R41 ;  /* 0x0000002900297308 */ /* 0x000e620000000800 */
[----:B-----5:R-:W-:Y:S01]  /*21c0*/  @!P3 FMUL R25, R25, R25 ;  /* 0x000000191919b220 */ /* 0x020fe20000400000 */
[----:B------:R-:W-:Y:S02]  /*21d0*/  FSETP.GEU.AND P3, PT, R14, -126, PT ;  /* 0xc2fc00000e00780b */ /* 0x000fe40003f6e000 */
[----:B---3--:R-:W-:-:S03]  /*21e0*/  FMNMX R3, R0, R3, !PT ;  /* 0x0000000300037209 */ /* 0x008fc60007800000 */
[----:B------:R-:W-:Y:S01]  /*21f0*/  @!P5 FMUL R72, R72, 0.5 ;  /* 0x3f0000004848d820 */ /* 0x000fe20000400000 */
[----:B------:R-:W3:Y:S01]  /*2200*/  MUFU.EX2 R44, R44 ;  /* 0x0000002c002c7308 */ /* 0x000ee20000000800 */
[----:B----4-:R-:W-:Y:S01]  /*2210*/  @!P1 FMUL R40, R40, R40 ;  /* 0x0000002828289220 */ /* 0x010fe20000400000 */
[----:B------:R-:W-:Y:S01]  /*2220*/  FSETP.GEU.AND P1, PT, R69, -126, PT ;  /* 0xc2fc00004500780b */ /* 0x000fe20003f2e000 */
[----:B------:R-:W4:Y:S04]  /*2230*/  SHFL.BFLY PT, R0, R3, 0x2, 0x1f ;  /* 0x0c401f0003007f89 */ /* 0x000f2800000e0000 */
[----:B------:R-:W-:Y:S01]  /*2240*/  @!P3 FMUL R14, R14, 0.5 ;  /* 0x3f0000000e0eb820 */ /* 0x000fe20000400000 */
[----:B------:R-:W5:Y:S01]  /*2250*/  MUFU.EX2 R49, R72 ;  /* 0x0000004800317308 */ /* 0x000f620000000800 */
[----:B-1----:R-:W-:Y:S01]  /*2260*/  @!P2 FMUL R41, R41, R41 ;  /* 0x000000292929a220 */ /* 0x002fe20000400000 */
[----:B------:R-:W-:-:S05]  /*2270*/  FSETP.GEU.AND P2, PT, R76, -126, PT ;  /* 0xc2fc00004c00780b */ /* 0x000fca0003f4e000 */
[----:B------:R-:W-:Y:S01]  /*2280*/  @!P1 FMUL R69, R69, 0.5 ;  /* 0x3f00000045459820 */ /* 0x000fe20000400000 */
[----:B------:R-:W1:Y:S01]  /*2290*/  MUFU.EX2 R33, R33 ;  /* 0x0000002100217308 */ /* 0x000e620000000800 */
[----:B---3--:R-:W-:Y:S01]  /*22a0*/  @!P4 FMUL R44, R44, R44 ;  /* 0x0000002c2c2cc220 */ /* 0x008fe20000400000 */
[----:B------:R-:W-:-:S05]  /*22b0*/  FSETP.GEU.AND P4, PT, R77, -126, PT ;  /* 0xc2fc00004d00780b */ /* 0x000fca0003f8e000 */
[----:B------:R-:W-:Y:S01]  /*22c0*/  @!P2 FMUL R76, R76, 0.5 ;  /* 0x3f0000004c4ca820 */ /* 0x000fe20000400000 */
[----:B------:R-:W3:Y:S01]  /*22d0*/  MUFU.EX2 R14, R14 ;  /* 0x0000000e000e7308 */ /* 0x000ee20000000800 */
[----:B-----5:R-:W-:Y:S01]  /*22e0*/  @!P5 FMUL R49, R49, R49 ;  /* 0x000000313131d220 */ /* 0x020fe20000400000 */
[----:B------:R-:W-:Y:S02]  /*22f0*/  FSETP.GEU.AND P5, PT, R81, -126, PT ;  /* 0xc2fc00005100780b */ /* 0x000fe40003fae000 */
[----:B----4-:R-:W-:-:S03]  /*2300*/  FMNMX R5, R3, R0, !PT ;  /* 0x0000000003057209 */ /* 0x010fc60007800000 */
[----:B------:R-:W-:Y:S01]  /*2310*/  @!P4 FMUL R77, R77, 0.5 ;  /* 0x3f0000004d4dc820 */ /* 0x000fe20000400000 */
[----:B------:R-:W4:Y:S01]  /*2320*/  MUFU.EX2 R48, R69 ;  /* 0x0000004500307308 */ /* 0x000f220000000800 */
        /* <DEDUP_REMOVED lines=8> */
[----:B----4-:R-:W-:Y:S01]  /*23b0*/  @!P1 FMUL R48, R48, R48 ;  /* 0x0000003030309220 */ /* 0x010fe20000400000 */
[----:B------:R-:W-:-:S04]  /*23c0*/  FSETP.NEU.AND P1, PT, R5, -INF , PT ;  /* 0xff8000000500780b */ /* 0x000fc80003f2d000 */
[----:B------:R-:W-:Y:S01]  /*23d0*/  FSEL R0, R5, RZ, P1 ;  /* 0x000000ff05007208 */ /* 0x000fe20000800000 */
[----:B------:R-:W-:Y:S01]  /*23e0*/  @!P3 FMUL R73, R73, 0.5 ;  /* 0x3f0000004949b820 */ /* 0x000fe20000400000 */
[----:B------:R-:W4:Y:S01]  /*23f0*/  MUFU.EX2 R20, R81 ;  /* 0x0000005100147308 */ /* 0x000f220000000800 */
[----:B-1----:R-:W-:Y:S01]  /*2400*/  @!P2 FMUL R53, R53, R53 ;  /* 0x000000353535a220 */ /* 0x002fe20000400000 */
[----:B------:R-:W-:Y:S01]  /*2410*/  FSETP.GEU.AND P1, PT, R84, -126, PT ;  /* 0xc2fc00005400780b */ /* 0x000fe20003f2e000 */
[----:B------:R-:W-:-:S04]  /*2420*/  FMUL R0, R0, UR6 ;  /* 0x0000000600007c20 */ /* 0x000fc80008400000 */
[--C-:B------:R-:W-:Y:S01]  /*2430*/  FFMA R26, R26, UR6, -R0.reuse ;  /* 0x000000061a1a7c23 */ /* 0x100fe20008000800 */
[----:B------:R-:W1:Y:S01]  /*2440*/  MUFU.EX2 R45, R68 ;  /* 0x00000044002d7308 */ /* 0x000e620000000800 */
[--C-:B------:R-:W-:Y:S01]  /*2450*/  FFMA R3, R27, UR6, -R0.reuse ;  /* 0x000000061b037c23 */ /* 0x100fe20008000800 */
[--C-:B------:R-:W-:Y:S01]  /*2460*/  FFMA R61, R31, UR6, -R0.reuse ;  /* 0x000000061f3d7c23 */ /* 0x100fe20008000800 */
[----:B---3--:R-:W-:Y:S01]  /*2470*/  @!P4 FMUL R56, R56, R56 ;  /* 0x000000383838c220 */ /* 0x008fe20000400000 */
[----:B------:R-:W-:Y:S01]  /*2480*/  FSETP.GEU.AND P2, PT, R26, -126, PT ;  /* 0xc2fc00001a00780b */ /* 0x000fe20003f4e000 */
[--C-:B------:R-:W-:Y:S01]  /*2490*/  FFMA R38, R38, UR6, -R0.reuse ;  /* 0x0000000626267c23 */ /* 0x100fe20008000800 */
[----:B------:R-:W-:Y:S01]  /*24a0*/  FSETP.GEU.AND P4, PT, R3, -126, PT ;  /* 0xc2fc00000300780b */ /* 0x000fe20003f8e000 */
[----:B------:R-:W-:Y:S01]  /*24b0*/  @!P1 FMUL R84, R84, 0.5 ;  /* 0x3f00000054549820 */ /* 0x000fe20000400000 */
[----:B------:R-:W3:Y:S01]  /*24c0*/  MUFU.EX2 R52, R73 ;  /* 0x0000004900347308 */ /* 0x000ee20000000800 */
[----:B----4-:R-:W-:Y:S01]  /*24d0*/  @!P5 FMUL R20, R20, R20 ;  /* 0x000000141414d220 */ /* 0x010fe20000400000 */
[----:B------:R-:W-:Y:S01]  /*24e0*/  FSETP.GEU.AND P5, PT, R61, -126, PT ;  /* 0xc2fc00003d00780b */ /* 0x000fe20003fae000 */
[--C-:B------:R-:W-:Y:S01]  /*24f0*/  FFMA R30, R30, UR6, -R0.reuse ;  /* 0x000000061e1e7c23 */ /* 0x100fe20008000800 */
[--C-:B------:R-:W-:Y:S01]  /*2500*/  FFMA R34, R34, UR6, -R0.reuse ;  /* 0x0000000622227c23 */ /* 0x100fe20008000800 */
[--C-:B------:R-:W-:Y:S01]  /*2510*/  FFMA R65, R35, UR6, -R0.reuse ;  /* 0x0000000623417c23 */ /* 0x100fe20008000800 */
[--C-:B------:R-:W-:Y:S01]  /*2520*/  FFMA R50, R50, UR6, -R0.reuse ;  /* 0x0000000632327c23 */ /* 0x100fe20008000800 */
[--C-:B------:R-:W-:Y:S01]  /*2530*/  FFMA R42, R42, UR6, -R0.reuse ;  /* 0x000000062a2a7c23 */ /* 0x100fe20008000800 */
[----:B------:R-:W4:Y:S01]  /*2540*/  MUFU.EX2 R27, R84 ;  /* 0x00000054001b7308 */ /* 0x000f220000000800 */
[----:B-1----:R-:W-:Y:S01]  /*2550*/  @!P6 FMUL R45, R45, R45 ;  /* 0x0000002d2d2de220 */ /* 0x002fe20000400000 */
[----:B------:R-:W-:Y:S01]  /*2560*/  FSETP.GEU.AND P6, PT, R80, -126, PT ;  /* 0xc2fc00005000780b */ /* 0x000fe20003fce000 */
[----:B------:R-:W-:Y:S01]  /*2570*/  @!P2 FMUL R26, R26, 0.5 ;  /* 0x3f0000001a1aa820 */ /* 0x000fe20000400000 */
[----:B------:R-:W-:Y:S01]  /*2580*/  @!P4 FMUL R3, R3, 0.5 ;  /* 0x3f0000000303c820 */ /* 0x000fe20000400000 */
[--C-:B------:R-:W-:Y:S01]  /*2590*/  FFMA R46, R46, UR6, -R0.reuse ;  /* 0x000000062e2e7c23 */ /* 0x100fe20008000800 */
[--C-:B------:R-:W-:Y:S01]  /*25a0*/  FFMA R63, R63, UR6, -R0.reuse ;  /* 0x000000063f3f7c23 */ /* 0x100fe20008000800 */
[----:B------:R-:W-:Y:S01]  /*25b0*/  @!P5 FMUL R61, R61, 0.5 ;  /* 0x3f0000003d3dd820 */ /* 0x000fe20000400000 */
[----:B------:R1:W5:Y:S01]  /*25c0*/  MUFU.EX2 R31, R26 ;  /* 0x0000001a001f7308 */ /* 0x0003620000000800 */
[----:B---3--:R-:W-:Y:S01]  /*25d0*/  @!P3 FMUL R52, R52, R52 ;  /* 0x000000343434b220 */ /* 0x008fe20000400000 */
[----:B------:R-:W-:Y:S01]  /*25e0*/  FSETP.GEU.AND P3, PT, R85, -126, PT ;  /* 0xc2fc00005500780b */ /* 0x000fe20003f6e000 */
[--C-:B------:R-:W-:Y:S01]  /*25f0*/  FFMA R67, R67, UR6, -R0.reuse ;  /* 0x0000000643437c23 */ /* 0x100fe20008000800 */
[--C-:B------:R-:W-:Y:S01]  /*2600*/  FFMA R54, R54, UR6, -R0.reuse ;  /* 0x0000000636367c23 */ /* 0x100fe20008000800 */
[--C-:B------:R-:W-:Y:S01]  /*2610*/  FFMA R75, R75, UR6, -R0.reuse ;  /* 0x000000064b4b7c23 */ /* 0x100fe20008000800 */
[--C-:B------:R-:W-:Y:S01]  /*2620*/  FFMA R83, R83, UR6, -R0.reuse ;  /* 0x0000000653537c23 */ /* 0x100fe20008000800 */
[----:B------:R-:W-:Y:S01]  /*2630*/  @!P6 FMUL R80, R80, 0.5 ;  /* 0x3f0000005050e820 */ /* 0x000fe20000400000 */
[----:B------:R3:W2:Y:S01]  /*2640*/  MUFU.EX2 R64, R3 ;  /* 0x0000000300407308 */ /* 0x0006a20000000800 */
[--C-:B-1----:R-:W-:Y:S01]  /*2650*/  FFMA R26, R43, UR6, -R0.reuse ;  /* 0x000000062b1a7c23 */ /* 0x102fe20008000800 */
[----:B----4-:R-:W-:Y:S01]  /*2660*/  @!P1 FMUL R27, R27, R27 ;  /* 0x0000001b1b1b9220 */ /* 0x010fe20000400000 */
[----:B------:R-:W-:Y:S01]  /*2670*/  FSETP.GEU.AND P1, PT, R34, -126, PT ;  /* 0xc2fc00002200780b */ /* 0x000fe20003f2e000 */
[--C-:B------:R-:W-:Y:S01]  /*2680*/  FFMA R71, R71, UR6, -R0.reuse ;  /* 0x0000000647477c23 */ /* 0x100fe20008000800 */
[--C-:B------:R-:W-:Y:S01]  /*2690*/  FFMA R78, R78, UR6, -R0.reuse ;  /* 0x000000064e4e7c23 */ /* 0x100fe20008000800 */
[--C-:B------:R-:W-:Y:S01]  /*26a0*/  FFMA R79, R79, UR6, -R0.reuse ;  /* 0x000000064f4f7c23 */ /* 0x100fe20008000800 */
[----:B------:R-:W-:Y:S01]  /*26b0*/  @!P3 FMUL R85, R85, 0.5 ;  /* 0x3f0000005555b820 */ /* 0x000fe20000400000 */
[----:B------:R-:W1:Y:S01]  /*26c0*/  MUFU.EX2 R68, R61 ;  /* 0x0000003d00447308 */ /* 0x000e620000000800 */
[--C-:B---3--:R-:W-:Y:S01]  /*26d0*/  FFMA R3, R39, UR6, -R0.reuse ;  /* 0x0000000627037c23 */ /* 0x108fe20008000800 */
[----:B-----5:R-:W-:Y:S01]  /*26e0*/  @!P2 FMUL R31, R31, R31 ;  /* 0x0000001f1f1fa220 */ /* 0x020fe20000400000 */
[----:B------:R-:W-:Y:S01]  /*26f0*/  FSETP.GEU.AND P2, PT, R38, -126, PT ;  /* 0xc2fc00002600780b */ /* 0x000fe20003f4e000 */
[----:B------:R-:W-:Y:S01]  /*2700*/  FFMA R86, R86, UR6, -R0 ;  /* 0x0000000656567c23 */ /* 0x000fe20008000800 */
[----:B------:R-:W-:-:S03]  /*2710*/  FADD R69, R25, R20 ;  /* 0x0000001419457221 */ /* 0x000fc60000000000 */
[----:B------:R-:W3:Y:S01]  /*2720*/  MUFU.EX2 R57, R80 ;  /* 0x0000005000397308 */ /* 0x000ee20000000800 */
[----:B--2---:R-:W-:Y:S01]  /*2730*/  @!P4 FMUL R64, R64, R64 ;  /* 0x000000404040c220 */ /* 0x004fe20000400000 */
[----:B------:R-:W-:Y:S01]  /*2740*/  FSETP.GEU.AND P4, PT, R3, -126, PT ;  /* 0xc2fc00000300780b */ /* 0x000fe20003f8e000 */
[----:B------:R-:W-:-:S05]  /*2750*/  @!P1 FMUL R34, R34, 0.5 ;  /* 0x3f00000022229820 */ /* 0x000fca0000400000 */
[----:B------:R-:W2:Y:S01]  /*2760*/  MUFU.EX2 R60, R85 ;  /* 0x00000055003c7308 */ /* 0x000ea20000000800 */
[----:B-1----:R-:W-:Y:S01]  /*2770*/  @!P5 FMUL R68, R68, R68 ;  /* 0x000000444444d220 */ /* 0x002fe20000400000 */
[----:B------:R-:W-:Y:S01]  /*2780*/  FSETP.GEU.AND P5, PT, R26, -126, PT ;  /* 0xc2fc00001a00780b */ /* 0x000fe20003fae000 */
[----:B------:R-:W-:-:S04]  /*2790*/  @!P2 FMUL R38, R38, 0.5 ;  /* 0x3f0000002626a820 */ /* 0x000fc80000400000 */
[----:B------:R-:W-:Y:S01]  /*27a0*/  @!P4 FMUL R3, R3, 0.5 ;  /* 0x3f0000000303c820 */ /* 0x000fe20000400000 */
[----:B------:R1:W4:Y:S01]  /*27b0*/  MUFU.EX2 R43, R38 ;  /* 0x00000026002b7308 */ /* 0x0003220000000800 */
[----:B---3--:R-:W-:Y:S01]  /*27c0*/  @!P6 FMUL R57, R57, R57 ;  /* 0x000000393939e220 */ /* 0x008fe20000400000 */
[----:B------:R-:W-:-:S05]  /*27d0*/  FSETP.GEU.AND P6, PT, R30, -126, PT ;  /* 0xc2fc00001e00780b */ /* 0x000fca0003fce000 */
[----:B------:R-:W-:Y:S01]  /*27e0*/  @!P5 FMUL R26, R26, 0.5 ;  /* 0x3f0000001a1ad820 */ /* 0x000fe20000400000 */
[----:B------:R3:W5:Y:S01]  /*27f0*/  MUFU.EX2 R76, R3 ;  /* 0x00000003004c7308 */ /* 0x0007620000000800 */
[----:B--2---:R-:W-:Y:S01]  /*2800*/  @!P3 FMUL R60, R60, R60 ;  /* 0x0000003c3c3cb220 */ /* 0x004fe20000400000 */
[----:B------:R-:W-:Y:S01]  /*2810*/  FSETP.GEU.AND P3, PT, R65, -126, PT ;  /* 0xc2fc00004100780b */ /* 0x000fe20003f6e000 */
[----:B-1----:R-:W-:-:S04]  /*2820*/  FFMA R38, R62, UR6, -R0 ;  /* 0x000000063e267c23 */ /* 0x002fc80008000800 */
[----:B------:R-:W-:Y:S01]  /*2830*/  @!P6 FMUL R30, R30, 0.5 ;  /* 0x3f0000001e1ee820 */ /* 0x000fe20000400000 */
[----:B------:R1:W2:Y:S01]  /*2840*/  MUFU.EX2 R80, R26 ;  /* 0x0000001a00507308 */ /* 0x0002a20000000800 */
[----:B---3--:R-:W-:Y:S01]  /*2850*/  FFMA R3, R51, UR6, -R0 ;  /* 0x0000000633037c23 */ /* 0x008fe20008000800 */
[----:B----4-:R-:W-:Y:S01]  /*2860*/  @!P2 FMUL R43, R43, R43 ;  /* 0x0000002b2b2ba220 */ /* 0x010fe20000400000 */
[----:B------:R-:W-:-:S04]  /*2870*/  FSETP.GEU.AND P2, PT, R50, -126, PT ;  /* 0xc2fc00003200780b */ /* 0x000fc80003f4e000 */
[----:B------:R-:W-:Y:S01]  /*2880*/  @!P3 FMUL R65, R65, 0.5 ;  /* 0x3f0000004141b820 */ /* 0x000fe20000400000 */
[----:B------:R3:W4:Y:S01]  /*2890*/  MUFU.EX2 R35, R30 ;  /* 0x0000001e00237308 */ /* 0x0007220000000800 */
[----:B-1----:R-:W-:Y:S01]  /*28a0*/  FFMA R26, R55, UR6, -R0 ;  /* 0x00000006371a7c23 */ /* 0x002fe20008000800 */
[----:B-----5:R-:W-:Y:S01]  /*28b0*/  @!P4 FMUL R76, R76, R76 ;  /* 0x0000004c4c4cc220 */ /* 0x020fe20000400000 */
[----:B------:R-:W-:-:S05]  /*28c0*/  FSETP.GEU.AND P4, PT, R3, -126, PT ;  /* 0xc2fc00000300780b */ /* 0x000fca0003f8e000 */
[----:B------:R1:W5:Y:S01]  /*28d0*/  MUFU.EX2 R39, R34 ;  /* 0x0000002200277308 */ /* 0x0003620000000800 */
[----:B--2---:R-:W-:Y:S01]  /*28e0*/  @!P5 FMUL R80, R80, R80 ;  /* 0x000000505050d220 */ /* 0x004fe20000400000 */
[----:B------:R-:W-:Y:S01]  /*28f0*/  FSETP.GEU.AND P5, PT, R26, -126, PT ;  /* 0xc2fc00001a00780b */ /* 0x000fe20003fae000 */
[----:B---3--:R-:W-:Y:S01]  /*2900*/  FFMA R30, R47, UR6, -R0 ;  /* 0x000000062f1e7c23 */ /* 0x008fe20008000800 */
[----:B------:R-:W-:-:S04]  /*2910*/  @!P2 FMUL R50, R50, 0.5 ;  /* 0x3f0000003232a820 */ /* 0x000fc80000400000 */
[----:B------:R2:W3:Y:S01]  /*2920*/  MUFU.EX2 R72, R65 ;  /* 0x0000004100487308 */ /* 0x0004e20000000800 */
[----:B----4-:R-:W-:Y:S01]  /*2930*/  @!P6 FMUL R35, R35, R35 ;  /* 0x000000232323e220 */ /* 0x010fe20000400000 */
[----:B------:R-:W-:Y:S01]  /*2940*/  FSETP.GEU.AND P6, PT, R42, -126, PT ;  /* 0xc2fc00002a00780b */ /* 0x000fe20003fce000 */
[----:B------:R-:W-:Y:S01]  /*2950*/  @!P4 FMUL R3, R3, 0.5 ;  /* 0x3f0000000303c820 */ /* 0x000fe20000400000 */
[----:B-1----:R-:W-:-:S03]  /*2960*/  FFMA R34, R58, UR6, -R0 ;  /* 0x000000063a227c23 */ /* 0x002fc60008000800 */
[----:B------:R-:W-:Y:S01]  /*2970*/  @!P5 FMUL R26, R26, 0.5 ;  /* 0x3f0000001a1ad820 */ /* 0x000fe20000400000 */
[----:B------:R-:W1:Y:S01]  /*2980*/  MUFU.EX2 R55, R50 ;  /* 0x0000003200377308 */ /* 0x000e620000000800 */
[----:B-----5:R-:W-:Y:S01]  /*2990*/  @!P1 FMUL R39, R39, R39 ;  /* 0x0000002727279220 */ /* 0x020fe20000400000 */
[----:B------:R-:W-:Y:S01]  /*29a0*/  FSETP.GEU.AND P1, PT, R46, -126, PT ;  /* 0xc2fc00002e00780b */ /* 0x000fe20003f2e000 */
[----:B--2---:R-:W-:Y:S01]  /*29b0*/  FADD R65, R36, R57 ;  /* 0x0000003924417221 */ /* 0x004fe20000000000 */
[----:B------:R-:W-:Y:S02]  /*29c0*/  F2FP.BF16.F32.PACK_AB R36, R25, R36 ;  /* 0x000000241924723e */ /* 0x000fe400000010ff */
[----:B------:R-:W-:Y:S01]  /*29d0*/  F2FP.BF16.F32.PACK_AB R25, R64, R31 ;  /* 0x0000001f4019723e */ /* 0x000fe200000010ff */
[----:B------:R-:W-:Y:S01]  /*29e0*/  @!P6 FMUL R42, R42, 0.5 ;  /* 0x3f0000002a2ae820 */ /* 0x000fe20000400000 */
[----:B------:R2:W4:Y:S01]  /*29f0*/  MUFU.EX2 R58, R3 ;  /* 0x00000003003a7308 */ /* 0x0005220000000800 */
[----:B---3--:R-:W-:Y:S01]  /*2a00*/  @!P3 FMUL R72, R72, R72 ;  /* 0x000000484848b220 */ /* 0x008fe20000400000 */
[----:B------:R-:W-:-:S05]  /*2a10*/  FSETP.GEU.AND P3, PT, R30, -126, PT ;  /* 0xc2fc00001e00780b */ /* 0x000fca0003f6e000 */
[----:B------:R-:W-:Y:S01]  /*2a20*/  @!P1 FMUL R46, R46, 0.5 ;  /* 0x3f0000002e2e9820 */ /* 0x000fe20000400000 */
[----:B------:R3:W5:Y:S01]  /*2a30*/  MUFU.EX2 R62, R26 ;  /* 0x0000001a003e7308 */ /* 0x0007620000000800 */
[----:B-1----:R-:W-:Y:S01]  /*2a40*/  @!P2 FMUL R55, R55, R55 ;  /* 0x000000373737a220 */ /* 0x002fe20000400000 */
[----:B------:R-:W-:Y:S01]  /*2a50*/  FSETP.GEU.AND P2, PT, R38, -126, PT ;  /* 0xc2fc00002600780b */ /* 0x000fe20003f4e000 */
[----:B--2---:R-:W-:-:S04]  /*2a60*/  FFMA R3, R66, UR6, -R0 ;  /* 0x0000000642037c23 */ /* 0x004fc80008000800 */
[----:B------:R-:W-:Y:S01]  /*2a70*/  @!P3 FMUL R30, R30, 0.5 ;  /* 0x3f0000001e1eb820 */ /* 0x000fe20000400000 */
[----:B------:R-:W1:Y:S01]  /*2a80*/  MUFU.EX2 R47, R42 ;  /* 0x0000002a002f7308 */ /* 0x000e620000000800 */
[----:B----4-:R-:W-:Y:S01]  /*2a90*/  @!P4 FMUL R58, R58, R58 ;  /* 0x0000003a3a3ac220 */ /* 0x010fe20000400000 */
[----:B------:R-:W-:Y:S01]  /*2aa0*/  FSETP.GEU.AND P4, PT, R63, -126, PT ;  /* 0xc2fc00003f00780b */ /* 0x000fe20003f8e000 */
[----:B---3--:R-:W-:-:S04]  /*2ab0*/  FFMA R26, R70, UR6, -R0 ;  /* 0x00000006461a7c23 */ /* 0x008fc80008000800 */
[----:B------:R-:W-:Y:S01]  /*2ac0*/  @!P2 FMUL R38, R38, 0.5 ;  /* 0x3f0000002626a820 */ /* 0x000fe20000400000 */
[----:B------:R-:W2:Y:S01]  /*2ad0*/  MUFU.EX2 R51, R46 ;  /* 0x0000002e00337308 */ /* 0x000ea20000000800 */
[----:B-----5:R-:W-:Y:S01]  /*2ae0*/  @!P5 FMUL R62, R62, R62 ;  /* 0x0000003e3e3ed220 */ /* 0x020fe20000400000 */
[----:B------:R-:W-:-:S05]  /*2af0*/  FSETP.GEU.AND P5, PT, R67, -126, PT ;  /* 0xc2fc00004300780b */ /* 0x000fca0003fae000 */
[----:B------:R-:W-:Y:S01]  /*2b00*/  @!P4 FMUL R63, R63, 0.5 ;  /* 0x3f0000003f3fc820 */ /* 0x000fe20000400000 */
[----:B------:R3:W4:Y:S01]  /*2b10*/  MUFU.EX2 R84, R30 ;  /* 0x0000001e00547308 */ /* 0x0007220000000800 */
[----:B-1----:R-:W-:Y:S01]  /*2b20*/  @!P6 FMUL R47, R47, R47 ;  /* 0x0000002f2f2fe220 */ /* 0x002fe20000400000 */
[----:B------:R-:W-:-:S05]  /*2b30*/  FSETP.GEU.AND P6, PT, R54, -126, PT ;  /* 0xc2fc00003600780b */ /* 0x000fca0003fce000 */
[----:B------:R-:W-:Y:S01]  /*2b40*/  @!P5 FMUL R67, R67, 0.5 ;  /* 0x3f0000004343d820 */ /* 0x000fe20000400000 */
[----:B------:R-:W1:Y:S01]  /*2b50*/  MUFU.EX2 R66, R38 ;  /* 0x0000002600427308 */ /* 0x000e620000000800 */
[----:B--2---:R-:W-:Y:S01]  /*2b60*/  @!P1 FMUL R51, R51, R51 ;  /* 0x0000003333339220 */ /* 0x004fe20000400000 */
[----:B------:R-:W-:Y:S01]  /*2b70*/  FSETP.GEU.AND P1, PT, R34, -126, PT ;  /* 0xc2fc00002200780b */ /* 0x000fe20003f2e000 */
[----:B---3--:R-:W-:-:S04]  /*2b80*/  FFMA R30, R59, UR6, -R0 ;  /* 0x000000063b1e7c23 */ /* 0x008fc80008000800 */
[----:B------:R-:W-:Y:S01]  /*2b90*/  @!P6 FMUL R54, R54, 0.5 ;  /* 0x3f0000003636e820 */ /* 0x000fe20000400000 */
[----:B------:R-:W2:Y:S01]  /*2ba0*/  MUFU.EX2 R63, R63 ;  /* 0x0000003f003f7308 */ /* 0x000ea20000000800 */
[----:B----4-:R-:W-:Y:S01]  /*2bb0*/  @!P3 FMUL R84, R84, R84 ;  /* 0x000000545454b220 */ /* 0x010fe20000400000 */
[----:B------:R-:W-:-:S05]  /*2bc0*/  FSETP.GEU.AND P3, PT, R30, -126, PT ;  /* 0xc2fc00001e00780b */ /* 0x000fca0003f6e000 */
[----:B------:R-:W-:Y:S01]  /*2bd0*/  @!P1 FMUL R34, R34, 0.5 ;  /* 0x3f00000022229820 */ /* 0x000fe20000400000 */
[----:B------:R-:W3:Y:S01]  /*2be0*/  MUFU.EX2 R59, R54 ;  /* 0x00000036003b7308 */ /* 0x000ee20000000800 */
[----:B-1----:R-:W-:Y:S01]  /*2bf0*/  @!P2 FMUL R66, R66, R66 ;  /* 0x000000424242a220 */ /* 0x002fe20000400000 */
[----:B------:R-:W-:-:S05]  /*2c00*/  FSETP.GEU.AND P2, PT, R75, -126, PT ;  /* 0xc2fc00004b00780b */ /* 0x000fca0003f4e000 */
[----:B------:R-:W-:Y:S01]  /*2c10*/  @!P3 FMUL R30, R30, 0.5 ;  /* 0x3f0000001e1eb820 */ /* 0x000fe20000400000 */
[----:B------:R1:W4:Y:S01]  /*2c20*/  MUFU.EX2 R88, R34 ;  /* 0x0000002200587308 */ /* 0x0003220000000800 */
[----:B--2---:R-:W-:-:S06]  /*2c30*/  @!P4 FMUL R63, R63, R63 ;  /* 0x0000003f3f3fc220 */ /* 0x004fcc0000400000 */
[----:B------:R-:W-:Y:S01]  /*2c40*/  @!P2 FMUL R75, R75, 0.5 ;  /* 0x3f0000004b4ba820 */ /* 0x000fe20000400000 */
[----:B------:R-:W2:Y:S01]  /*2c50*/  MUFU.EX2 R67, R67 ;  /* 0x0000004300437308 */ /* 0x000ea20000000800 */
[----:B-1----:R-:W-:Y:S01]  /*2c60*/  FFMA R34, R74, UR6, -R0 ;  /* 0x000000064a227c23 */ /* 0x002fe20008000800 */
[----:B---3--:R-:W-:Y:S01]  /*2c70*/  @!P6 FMUL R59, R59, R59 ;  /* 0x0000003b3b3be220 */ /* 0x008fe20000400000 */
[----:B------:R-:W-:-:S05]  /*2c80*/  FSETP.GEU.AND P6, PT, R3, -126, PT ;  /* 0xc2fc00000300780b */ /* 0x000fca0003fce000 */
[----:B------:R1:W3:Y:S01]  /*2c90*/  MUFU.EX2 R61, R30 ;  /* 0x0000001e003d7308 */ /* 0x0002e20000000800 */
[----:B----4-:R-:W-:Y:S01]  /*2ca0*/  @!P1 FMUL R88, R88, R88 ;  /* 0x0000005858589220 */ /* 0x010fe20000400000 */
[----:B------:R-:W-:-:S06]  /*2cb0*/  FSETP.GEU.AND P1, PT, R34, -126, PT ;  /* 0xc2fc00002200780b */ /* 0x000fcc0003f2e000 */
[----:B------:R-:W-:Y:S01]  /*2cc0*/  @!P6 FMUL R3, R3, 0.5 ;  /* 0x3f0000000303e820 */ /* 0x000fe20000400000 */
[--C-:B-1----:R-:W-:Y:S01]  /*2cd0*/  FFMA R30, R82, UR6, -R0.reuse ;  /* 0x00000006521e7c23 */ /* 0x102fe20008000800 */
[----:B--2---:R-:W-:Y:S01]  /*2ce0*/  @!P5 FMUL R67, R67, R67 ;  /* 0x000000434343d220 */ /* 0x004fe20000400000 */
[----:B------:R-:W-:Y:S01]  /*2cf0*/  FSETP.GEU.AND P5, PT, R83, -126, PT ;  /* 0xc2fc00005300780b */ /* 0x000fe20003fae000 */
[----:B------:R1:W2:Y:S01]  /*2d00*/  MUFU.EX2 R70, R3 ;  /* 0x0000000300467308 */ /* 0x0002a20000000800 */
[----:B------:R-:W-:Y:S01]  /*2d10*/  FFMA R0, R87, UR6, -R0 ;  /* 0x0000000657007c23 */ /* 0x000fe20008000800 */
[----:B------:R-:W-:Y:S01]  /*2d20*/  FSETP.GEU.AND P4, PT, R30, -126, PT ;  /* 0xc2fc00001e00780b */ /* 0x000fe20003f8e000 */
[----:B------:R-:W-:Y:S01]  /*2d30*/  @!P1 FMUL R34, R34, 0.5 ;  /* 0x3f00000022229820 */ /* 0x000fe20000400000 */
[----:B------:R-:W-:Y:S01]  /*2d40*/  FADD R54, R72, R67 ;  /* 0x0000004348367221 */ /* 0x000fe20000000000 */
[----:B---3--:R-:W-:Y:S01]  /*2d50*/  @!P3 FMUL R61, R61, R61 ;  /* 0x0000003d3d3db220 */ /* 0x008fe20000400000 */
[----:B------:R-:W-:Y:S01]  /*2d60*/  FSETP.GEU.AND P3, PT, R26, -126, PT ;  /* 0xc2fc00001a00780b */ /* 0x000fe20003f6e000 */
[----:B------:R-:W-:Y:S01]  /*2d70*/  USEL UR6, URZ, 0x1, UP0 ;  /* 0x000000013f067887 */ /* 0x000fe20008000000 */
[----:B------:R3:W4:Y:S01]  /*2d80*/  MUFU.EX2 R82, R34 ;  /* 0x0000002200527308 */ /* 0x0007220000000800 */
[----:B-1----:R-:W-:Y:S01]  /*2d90*/  FADD R3, R24, R33 ;  /* 0x0000002118037221 */ /* 0x002fe20000000000 */
[----:B------:R-:W-:-:S02]  /*2da0*/  F2FP.BF16.F32.PACK_AB R24, R7, R24 ;  /* 0x000000180718723e */ /* 0x000fc400000010ff */
[----:B------:R-:W-:Y:S01]  /*2db0*/  @!P5 FMUL R83, R83, 0.5 ;  /* 0x3f0000005353d820 */ /* 0x000fe20000400000 */
[----:B------:R-:W-:Y:S02]  /*2dc0*/  LOP3.LUT R112, R112, UR6, RZ, 0x3c, !PT ;  /* 0x0000000670707c12 */ /* 0x000fe4000f8e3cff */
[----:B------:R-:W-:Y:S01]  /*2dd0*/  @!P4 FMUL R30, R30, 0.5 ;  /* 0x3f0000001e1ec820 */ /* 0x000fe20000400000 */
[----:B------:R-:W1:Y:S01]  /*2de0*/  MUFU.EX2 R75, R75 ;  /* 0x0000004b004b7308 */ /* 0x000e620000000800 */
[----:B--2---:R-:W-:Y:S01]  /*2df0*/  @!P6 FMUL R70, R70, R70 ;  /* 0x000000464646e220 */ /* 0x004fe20000400000 */
[----:B------:R-:W-:Y:S01]  /*2e00*/  FSETP.GEU.AND P6, PT, R71, -126, PT ;  /* 0xc2fc00004700780b */ /* 0x000fe20003fce000 */
[----:B------:R-:W-:Y:S01]  /*2e10*/  @!P3 FMUL R26, R26, 0.5 ;  /* 0x3f0000001a1ab820 */ /* 0x000fe20000400000 */
[----:B---3--:R-:W-:Y:S01]  /*2e20*/  FADD R34, R15, R52 ;  /* 0x000000340f227221 */ /* 0x008fe20000000000 */
[----:B------:R-:W-:-:S03]  /*2e30*/  FADD R50, R39, R70 ;  /* 0x0000004627327221 */ /* 0x000fc60000000000 */
[----:B------:R2:W3:Y:S01]  /*2e40*/  MUFU.EX2 R90, R30 ;  /* 0x0000001e005a7308 */ /* 0x0004e20000000800 */
[----:B----4-:R-:W-:Y:S01]  /*2e50*/  @!P1 FMUL R82, R82, R82 ;  /* 0x0000005252529220 */ /* 0x010fe20000400000 */
[----:B------:R-:W-:-:S05]  /*2e60*/  FSETP.GEU.AND P1, PT, R78, -126, PT ;  /* 0xc2fc00004e00780b */ /* 0x000fca0003f2e000 */
[----:B------:R-:W-:Y:S01]  /*2e70*/  @!P6 FMUL R71, R71, 0.5 ;  /* 0x3f0000004747e820 */ /* 0x000fe20000400000 */
[----:B------:R-:W4:Y:S01]  /*2e80*/  MUFU.EX2 R83, R83 ;  /* 0x0000005300537308 */ /* 0x000f220000000800 */
[----:B-1----:R-:W-:Y:S01]  /*2e90*/  @!P2 FMUL R75, R75, R75 ;  /* 0x0000004b4b4ba220 */ /* 0x002fe20000400000 */
[----:B------:R-:W-:Y:S01]  /*2ea0*/  FSETP.GEU.AND P2, PT, R79, -126, PT ;  /* 0xc2fc00004f00780b */ /* 0x000fe20003f4e000 */
[----:B--2---:R-:W-:Y:S01]  /*2eb0*/  FADD R30, R32, R49 ;  /* 0x00000031201e7221 */ /* 0x004fe20000000000 */
[----:B------:R-:W-:Y:S01]  /*2ec0*/  F2FP.BF16.F32.PACK_AB R32, R15, R32 ;  /* 0x000000200f20723e */ /* 0x000fe200000010ff */
[----:B------:R-:W-:Y:S02]  /*2ed0*/  FADD R85, R80, R75 ;  /* 0x0000004b50557221 */ /* 0x000fe40000000000 */
[----:B------:R-:W-:Y:S01]  /*2ee0*/  @!P1 FMUL R78, R78, 0.5 ;  /* 0x3f0000004e4e9820 */ /* 0x000fe20000400000 */
[----:B------:R1:W2:Y:S01]  /*2ef0*/  MUFU.EX2 R74, R26 ;  /* 0x0000001a004a7308 */ /* 0x0002a20000000800 */
[----:B---3--:R-:W-:Y:S01]  /*2f00*/  @!P4 FMUL R90, R90, R90 ;  /* 0x0000005a5a5ac220 */ /* 0x008fe20000400000 */
[----:B------:R-:W-:Y:S01]  /*2f10*/  FSETP.GEU.AND P4, PT, R86, -126, PT ;  /* 0xc2fc00005600780b */ /* 0x000fe20003f8e000 */
[----:B------:R-:W-:Y:S01]  /*2f20*/  FADD R38, R3, R30 ;  /* 0x0000001e03267221 */ /* 0x000fe20000000000 */
[----:B------:R-:W-:Y:S01]  /*2f30*/  FADD R3, R7, R40 ;  /* 0x0000002807037221 */ /* 0x000fe20000000000 */
[----:B------:R-:W-:Y:S01]  /*2f40*/  FADD R30, R11, R44 ;  /* 0x0000002c0b1e7221 */ /* 0x000fe20000000000 */
[----:B------:R-:W-:Y:S01]  /*2f50*/  FADD R87, R55, R90 ;  /* 0x0000005a37577221 */ /* 0x000fe20000000000 */
[----:B------:R-:W-:Y:S01]  /*2f60*/  @!P2 FMUL R79, R79, 0.5 ;  /* 0x3f0000004f4fa820 */ /* 0x000fe20000400000 */
[----:B------:R-:W3:Y:S01]  /*2f70*/  MUFU.EX2 R71, R71 ;  /* 0x0000004700477308 */ /* 0x000ee20000000800 */
[----:B----4-:R-:W-:Y:S01]  /*2f80*/  @!P5 FMUL R83, R83, R83 ;  /* 0x000000535353d220 */ /* 0x010fe20000400000 */
[----:B------:R-:W-:Y:S01]  /*2f90*/  FSETP.GEU.AND P5, PT, R0, -126, PT ;  /* 0xc2fc00000000780b */ /* 0x000fe20003fae000 */
[----:B-1----:R-:W-:Y:S01]  /*2fa0*/  FADD R26, R28, R41 ;  /* 0x000000291c1a7221 */ /* 0x002fe20000000000 */
[----:B------:R-:W-:Y:S01]  /*2fb0*/  FADD R42, R3, R34 ;  /* 0x00000022032a7221 */ /* 0x000fe20000000000 */
[----:B------:R-:W-:Y:S01]  /*2fc0*/  FADD R77, R30, R69 ;  /* 0x000000451e4d7221 */ /* 0x000fe20000000000 */
[----:B------:R-:W-:Y:S01]  /*2fd0*/  FADD R3, R9, R14 ;  /* 0x0000000e09037221 */ /* 0x000fe20000000000 */
[----:B------:R-:W-:Y:S01]  /*2fe0*/  FADD R73, R26, R65 ;  /* 0x000000411a497221 */ /* 0x000fe20000000000 */
[----:B------:R-:W-:Y:S01]  /*2ff0*/  FADD R26, R6, R37 ;  /* 0x00000025061a7221 */ /* 0x000fe20000000000 */
[----:B------:R-:W-:Y:S01]  /*3000*/  FADD R65, R10, R53 ;  /* 0x000000350a417221 */ /* 0x000fe20000000000 */
[----:B------:R-:W-:Y:S01]  /*3010*/  @!P4 FMUL R86, R86, 0.5 ;  /* 0x3f0000005656c820 */ /* 0x000fe20000400000 */
[----:B------:R-:W1:Y:S01]  /*3020*/  MUFU.EX2 R78, R78 ;  /* 0x0000004e004e7308 */ /* 0x000e620000000800 */
[----:B------:R-:W-:Y:S01]  /*3030*/  FADD R34, R21, R56 ;  /* 0x0000003815227221 */ /* 0x000fe20000000000 */
[----:B------:R-:W-:Y:S01]  /*3040*/  FADD R46, R26, R65 ;  /* 0x000000411a2e7221 */ /* 0x000fe20000000000 */
[----:B------:R-:W-:Y:S01]  /*3050*/  FADD R65, R12, R27 ;  /* 0x0000001b0c417221 */ /* 0x000fe20000000000 */
[----:B------:R-:W-:Y:S01]  /*3060*/  FADD R26, R8, R45 ;  /* 0x0000002d081a7221 */ /* 0x000fe20000000000 */
[----:B------:R-:W-:Y:S01]  /*3070*/  @!P5 FMUL R0, R0, 0.5 ;  /* 0x3f0000000000d820 */ /* 0x000fe20000400000 */
[----:B------:R-:W-:Y:S01]  /*3080*/  FADD R30, R13, R48 ;  /* 0x000000300d1e7221 */ /* 0x000fe20000000000 */
[----:B------:R-:W-:Y:S01]  /*3090*/  FADD R69, R29, R60 ;  /* 0x0000003c1d457221 */ /* 0x000fe20000000000 */
[----:B------:R-:W-:Y:S01]  /*30a0*/  FADD R81, R26, R65 ;  /* 0x000000411a517221 */ /* 0x000fe20000000000 */
[----:B------:R-:W4:Y:S01]  /*30b0*/  MUFU.EX2 R79, R79 ;  /* 0x0000004f004f7308 */ /* 0x000f220000000800 */
[----:B------:R-:W-:Y:S01]  /*30c0*/  FADD R3, R3, R34 ;  /* 0x0000002203037221 */ /* 0x000fe20000000000 */
[----:B------:R-:W-:Y:S01]  /*30d0*/  FADD R30, R30, R69 ;  /* 0x000000451e1e7221 */ /* 0x000fe20000000000 */
[----:B------:R-:W-:Y:S01]  /*30e0*/  FADD R26, R31, R88 ;  /* 0x000000581f1a7221 */ /* 0x000fe20000000000 */
[----:B------:R-:W-:Y:S01]  /*30f0*/  FADD R69, R47, R82 ;  /* 0x000000522f457221 */ /* 0x000fe20000000000 */
[----:B------:R-:W-:Y:S01]  /*3100*/  FADD R34, R64, R61 ;  /* 0x0000003d40227221 */ /* 0x000fe20000000000 */
[----:B------:R-:W-:Y:S01]  /*3110*/  FADD R89, R58, R83 ;  /* 0x000000533a597221 */ /* 0x000fe20000000000 */
[----:B--2---:R-:W-:Y:S01]  /*3120*/  @!P3 FMUL R74, R74, R74 ;  /* 0x0000004a4a4ab220 */ /* 0x004fe20000400000 */
[----:B------:R-:W2:Y:S01]  /*3130*/  MUFU.EX2 R86, R86 ;  /* 0x0000005600567308 */ /* 0x000ea20000000800 */
[----:B---3--:R-:W-:Y:S01]  /*3140*/  @!P6 FMUL R71, R71, R71 ;  /* 0x000000474747e220 */ /* 0x008fe20000400000 */
[----:B-1----:R-:W-:Y:S01]  /*3150*/  @!P1 FMUL R78, R78, R78 ;  /* 0x0000004e4e4e9220 */ /* 0x002fe20000400000 */
[----:B------:R-:W-:Y:S01]  /*3160*/  FADD R91, R26, R69 ;  /* 0x000000451a5b7221 */ /* 0x000fe20000000000 */
[----:B------:R-:W-:Y:S01]  /*3170*/  FADD R94, R50, R87 ;  /* 0x00000057325e7221 */ /* 0x000fe20000000000 */
[----:B------:R-:W-:Y:S01]  /*3180*/  FADD R92, R34, R85 ;  /* 0x00000055225c7221 */ /* 0x000fe20000000000 */
[----:B------:R-:W-:Y:S01]  /*3190*/  FADD R93, R54, R89 ;  /* 0x00000059365d7221 */ /* 0x000fe20000000000 */
[----:B------:R-:W-:Y:S01]  /*31a0*/  FADD R69, R51, R78 ;  /* 0x0000004e33457221 */ /* 0x000fe20000000000 */
[----:B------:R1:W3:Y:S01]  /*31b0*/  MUFU.EX2 R65, R0 ;  /* 0x0000000000417308 */ /* 0x0002e20000000800 */
[----:B----4-:R-:W-:Y:S01]  /*31c0*/  @!P2 FMUL R79, R79, R79 ;  /* 0x0000004f4f4fa220 */ /* 0x010fe20000400000 */
[----:B------:R-:W-:Y:S01]  /*31d0*/  FADD R34, R43, R74 ;  /* 0x0000004a2b227221 */ /* 0x000fe20000000000 */
[----:B------:R-:W-:Y:S01]  /*31e0*/  FADD R26, R68, R63 ;  /* 0x0000003f441a7221 */ /* 0x000fe20000000000 */
[----:B------:R-:W-:Y:S01]  /*31f0*/  FADD R50, R76, R71 ;  /* 0x000000474c327221 */ /* 0x000fe20000000000 */
[----:B------:R-:W-:Y:S01]  /*3200*/  FADD R85, R84, R79 ;  /* 0x0000004f54557221 */ /* 0x000fe20000000000 */
[----:B------:R-:W-:Y:S01]  /*3210*/  FADD R38, R38, R73 ;  /* 0x0000004926267221 */ /* 0x000fe20000000000 */
[----:B------:R-:W-:Y:S01]  /*3220*/  FADD R42, R42, R77 ;  /* 0x0000004d2a2a7221 */ /* 0x000fe20000000000 */
[----:B------:R-:W-:Y:S01]  /*3230*/  FADD R81, R46, R81 ;  /* 0x000000512e517221 */ /* 0x000fe20000000000 */
[----:B--2---:R-:W-:Y:S01]  /*3240*/  @!P4 FMUL R86, R86, R86 ;  /* 0x000000565656c220 */ /* 0x004fe20000400000 */
[----:B-1----:R-:W-:Y:S01]  /*3250*/  FADD R0, R35, R66 ;  /* 0x0000004223007221 */ /* 0x002fe20000000000 */
[----:B------:R-:W-:Y:S01]  /*3260*/  FADD R26, R26, R85 ;  /* 0x000000551a1a7221 */ /* 0x000fe20000000000 */
[----:B------:R-:W-:Y:S01]  /*3270*/  FADD R3, R3, R30 ;  /* 0x0000001e03037221 */ /* 0x000fe20000000000 */
[----:B------:R-:W-:Y:S01]  /*3280*/  FADD R87, R59, R86 ;  /* 0x000000563b577221 */ /* 0x000fe20000000000 */
[----:B------:R-:W-:Y:S01]  /*3290*/  FADD R0, R0, R69 ;  /* 0x0000004500007221 */ /* 0x000fe20000000000 */
[----:B------:R-:W-:Y:S01]  /*32a0*/  FADD R91, R91, R94 ;  /* 0x0000005e5b5b7221 */ /* 0x000fe20000000000 */
[----:B------:R-:W-:Y:S01]  /*32b0*/  FADD R92, R92, R93 ;  /* 0x0000005d5c5c7221 */ /* 0x000fe20000000000 */
[----:B---3--:R-:W-:Y:S01]  /*32c0*/  @!P5 FMUL R65, R65, R65 ;  /* 0x000000414141d220 */ /* 0x008fe20000400000 */
[----:B------:R-:W-:Y:S01]  /*32d0*/  FADD R87, R34, R87 ;  /* 0x0000005722577221 */ /* 0x000fe20000000000 */
[----:B------:R-:W-:Y:S01]  /*32e0*/  FADD R38, R38, R81 ;  /* 0x0000005126267221 */ /* 0x000fe20000000000 */
[----:B------:R-:W-:Y:S01]  /*32f0*/  FADD R3, R42, R3 ;  /* 0x000000032a037221 */ /* 0x000fe20000000000 */
[----:B------:R-:W-:Y:S01]  /*3300*/  FADD R89, R62, R65 ;  /* 0x000000413e597221 */ /* 0x000fe20000000000 */
[----:B------:R-:W-:Y:S01]  /*3310*/  FADD R0, R0, R87 ;  /* 0x0000005700007221 */ /* 0x000fe20000000000 */
[----:B------:R-:W-:Y:S01]  /*3320*/  F2FP.BF16.F32.PACK_AB R54, R60, R27 ;  /* 0x0000001b3c36723e */ /* 0x000fe200000010ff */
[----:B------:R-:W-:Y:S01]  /*3330*/  FADD R3, R38, R3 ;  /* 0x0000000326037221 */ /* 0x000fe20000000000 */
[----:B------:R-:W-:Y:S01]  /*3340*/  FADD R89, R50, R89 ;  /* 0x0000005932597221 */ /* 0x000fe20000000000 */
[----:B------:R-:W-:Y:S01]  /*3350*/  FADD R0, R91, R0 ;  /* 0x000000005b007221 */ /* 0x000fe20000000000 */
[----:B------:R-:W-:-:S02]  /*3360*/  F2FP.BF16.F32.PACK_AB R38, R29, R12 ;  /* 0x0000000c1d26723e */ /* 0x000fc400000010ff */
[----:B------:R-:W-:Y:S01]  /*3370*/  FADD R89, R26, R89 ;  /* 0x000000591a597221 */ /* 0x000fe20000000000 */
[----:B------:R-:W-:Y:S02]  /*3380*/  MOV R26, UR50 ;  /* 0x00000032001a7c02 */ /* 0x000fe40008000f00 */
[----:B------:R-:W-:Y:S01]  /*3390*/  F2FP.BF16.F32.PACK_AB R40, R40, R33 ;  /* 0x000000212828723e */ /* 0x000fe200000010ff */
[----:B------:R-:W-:Y:S01]  /*33a0*/  FADD R89, R92, R89 ;  /* 0x000000595c597221 */ /* 0x000fe20000000000 */
[----:B------:R1:W-:Y:S01]  /*33b0*/  SYNCS.ARRIVE.TRANS64.A1T0 RZ, [R26+UR52], RZ ;  /* 0x000000ff1aff79a7 */ /* 0x0003e20008100034 */
[----:B------:R-:W-:Y:S02]  /*33c0*/  F2FP.BF16.F32.PACK_AB R46, R48, R45 ;  /* 0x0000002d302e723e */ /* 0x000fe400000010ff */
[----:B------:R-:W-:Y:S01]  /*33d0*/  F2FP.BF16.F32.PACK_AB R27, R68, R35 ;  /* 0x00000023441b723e */ /* 0x000fe200000010ff */
[----:B------:R-:W-:Y:S01]  /*33e0*/  FADD R0, R0, R89 ;  /* 0x0000005900007221 */ /* 0x000fe20000000000 */
[----:B------:R-:W-:-:S02]  /*33f0*/  F2FP.BF16.F32.PACK_AB R42, R14, R37 ;  /* 0x000000250e2a723e */ /* 0x000fc400000010ff */
[----:B------:R-:W-:Y:S02]  /*3400*/  F2FP.BF16.F32.PACK_AB R44, R44, R41 ;  /* 0x000000292c2c723e */ /* 0x000fe400000010ff */
[----:B------:R-:W-:Y:S02]  /*3410*/  F2FP.BF16.F32.PACK_AB R48, R52, R49 ;  /* 0x000000313430723e */ /* 0x000fe400000010ff */
[----:B------:R-:W-:Y:S02]  /*3420*/  F2FP.BF16.F32.PACK_AB R50, R56, R53 ;  /* 0x000000353832723e */ /* 0x000fe400000010ff */
[----:B------:R-:W-:Y:S02]  /*3430*/  F2FP.BF16.F32.PACK_AB R29, R72, R39 ;  /* 0x00000027481d723e */ /* 0x000fe400000010ff */
[----:B------:R-:W-:Y:S02]  /*3440*/  F2FP.BF16.F32.PACK_AB R31, R76, R43 ;  /* 0x0000002b4c1f723e */ /* 0x000fe400000010ff */
[----:B------:R-:W-:-:S02]  /*3450*/  F2FP.BF16.F32.PACK_AB R33, R80, R47 ;  /* 0x0000002f5021723e */ /* 0x000fc400000010ff */
[----:B------:R-:W-:Y:S02]  /*3460*/  F2FP.BF16.F32.PACK_AB R35, R84, R51 ;  /* 0x000000335423723e */ /* 0x000fe400000010ff */
[----:B-1----:R-:W-:Y:S02]  /*3470*/  F2FP.BF16.F32.PACK_AB R26, R9, R6 ;  /* 0x00000006091a723e */ /* 0x002fe400000010ff */
[----:B------:R-:W-:Y:S02]  /*3480*/  F2FP.BF16.F32.PACK_AB R28, R11, R28 ;  /* 0x0000001c0b1c723e */ /* 0x000fe400000010ff */
[----:B------:R-:W-:Y:S02]  /*3490*/  F2FP.BF16.F32.PACK_AB R30, R13, R8 ;  /* 0x000000080d1e723e */ /* 0x000fe400000010ff */
[----:B------:R-:W-:Y:S02]  /*34a0*/  F2FP.BF16.F32.PACK_AB R34, R21, R10 ;  /* 0x0000000a1522723e */ /* 0x000fe400000010ff */
        /* <DEDUP_REMOVED lines=8> */
[----:B------:R-:W-:Y:S02]  /*3530*/  F2FP.BF16.F32.PACK_AB R51, R79, R78 ;  /* 0x0000004e4f33723e */ /* 0x000fe400000010ff */
[----:B------:R-:W-:Y:S01]  /*3540*/  F2FP.BF16.F32.PACK_AB R53, R83, R90 ;  /* 0x0000005a5335723e */ /* 0x000fe200000010ff */
[----:B------:R-:W-:Y:S06]  /*3550*/  @!P0 BRA `(.L_x_21) ;  /* 0x0000000000048947 */ /* 0x000fec0003800000 */
[----:B------:R-:W-:Y:S01]  /*3560*/  BPT.TRAP 0x1 ;  /* 0x000000040000795c */ /* 0x000fe20000300000 */
.L_x_21:
[----:B------:R-:W-:Y:S01]  /*3570*/  ULEA UR6, UR16, UR39, 0x3 ;  /* 0x0000002710067291 */ /* 0x000fe2000f8e183f */
[----:B------:R-:W-:-:S08]  /*3580*/  SHF.L.U32 R6, R112, 0x1f, RZ ;  /* 0x0000001f70067819 */ /* 0x000fd000000006ff */
[----:B------:R-:W1:Y:S02]  /*3590*/  SYNCS.PHASECHK.TRANS64.TRYWAIT P1, [UR6+0x14200], R6 ;  /* 0x01420006ff0075a7 */ /* 0x000e640008020146 */
[----:B-1----:R-:W-:Y:S05]  /*35a0*/  @!P1 BRA `(.L_x_22) ;  /* 0x0000006800309947 */ /* 0x002fea0003800000 */
.L_x_115:
[----:B------:R-:W-:Y:S01]  /*35b0*/  UIMAD UR10, UR16, 0x300, UR47 ;  /* 0x00000300100a78a4 */ /* 0x000fe2000f8e022f */
[----:B------:R-:W-:Y:S01]  /*35c0*/  WARPGROUP.ARRIVE ;  /* 0x00000000000079c5 */ /* 0x000fe20000000000 */
[----:B------:R-:W-:Y:S01]  /*35d0*/  UMOV UR7, 0xc0000010 ;  /* 0xc000001000077882 */ /* 0x000fe20000000000 */
[----:B------:R-:W-:Y:S01]  /*35e0*/  F2FP.BF16.F32.PACK_AB R55, R65, R86 ;  /* 0x000000564137723e */ /* 0x000fe200000010ff */
[----:B------:R-:W-:Y:S02]  /*35f0*/  UIADD3 UR11, UR10, 0x100, URZ ;  /* 0x000001000a0b7890 */ /* 0x000fe4000fffe03f */
[----:B------:R-:W-:Y:S02]  /*3600*/  UIADD3 UR14, UR10, 0x200, URZ ;  /* 0x000002000a0e7890 */ /* 0x000fe4000fffe03f */
[----:B------:R-:W-:Y:S02]  /*3610*/  UMOV UR6, UR10 ;  /* 0x0000000a00067c82 */ /* 0x000fe40008000000 */
[----:B------:R-:W-:Y:S01]  /*3620*/  HGMMA.64x16x16.F32.BF16 R104, R24, gdesc[UR4].tnspB, RZ, !UPT, gsb0 ;  /* 0x4020000418687df0 */ /* 0x000fe2000c0018ff */
[----:B------:R-:W-:Y:S01]  /*3630*/  UMOV UR6, UR11 ;  /* 0x0000000b00067c82 */ /* 0x000fe20008000000 */
[----:B------:R-:W-:Y:S01]  /*3640*/  UMOV UR7, 0xc0000010 ;  /* 0xc000001000077882 */ /* 0x000fe20000000000 */
[----:B------:R-:W-:Y:S01]  /*3650*/  UIADD3 UR11, UR10, 0x120, URZ ;  /* 0x000001200a0b7890 */ /* 0x000fe2000fffe03f */
[----:B------:R-:W-:-:S02]  /*3660*/  WARPGROUP.DEPBAR.LE gsb0, 0x0 ;  /* 0x00008000000079c5 */ /* 0x000fc40000010000 */
[----:B------:R-:W-:-:S06]  /*3670*/  WARPGROUP.ARRIVE ;  /* 0x00000000000079c5 */ /* 0x000fcc0000000000 */
[----:B------:R-:W-:Y:S01]  /*3680*/  HGMMA.64x16x16.F32.BF16 R96, R24, gdesc[UR4].tnspB, RZ, !UPT, gsb0 ;  /* 0x4020000418607df0 */ /* 0x000fe2000c0018ff */
[----:B------:R-:W-:Y:S01]  /*3690*/  UMOV UR6, UR14 ;  /* 0x0000000e00067c82 */ /* 0x000fe20008000000 */
[----:B------:R-:W-:Y:S01]  /*36a0*/  UMOV UR7, 0xc0000010 ;  /* 0xc000001000077882 */ /* 0x000fe20000000000 */
[----:B------:R-:W-:Y:S01]  /*36b0*/  UIADD3 UR14, UR10, 0x220, URZ ;  /* 0x000002200a0e7890 */ /* 0x000fe2000fffe03f */
[----:B------:R-:W-:Y:S02]  /*36c0*/  WARPGROUP.DEPBAR.LE gsb0, 0x0 ;  /* 0x00008000000079c5 */ /* 0x000fe40000010000 */
[----:B------:R-:W-:-:S06]  /*36d0*/  WARPGROUP.ARRIVE ;  /* 0x00000000000079c5 */ /* 0x000fcc0000000000 */
[----:B------:R-:W-:Y:S01]  /*36e0*/  HGMMA.64x16x16.F32.BF16 R88, R24, gdesc[UR4].tnspB, RZ, !UPT, gsb0 ;  /* 0x4020000418587df0 */ /* 0x000fe2000c0018ff */
[----:B------:R-:W-:Y:S01]  /*36f0*/  UIADD3 UR6, UR10, 0x20, URZ ;  /* 0x000000200a067890 */ /* 0x000fe2000fffe03f */
[----:B------:R-:W-:Y:S01]  /*3700*/  UMOV UR7, 0xc0000010 ;  /* 0xc000001000077882 */ /* 0x000fe20000000000 */
[----:B------:R-:W-:Y:S02]  /*3710*/  WARPGROUP.DEPBAR.LE gsb0, 0x0 ;  /* 0x00008000000079c5 */ /* 0x000fe40000010000 */
[----:B------:R-:W-:-:S06]  /*3720*/  WARPGROUP.ARRIVE ;  /* 0x00000000000079c5 */ /* 0x000fcc0000000000 */
[----:B------:R-:W-:Y:S01]  /*3730*/  HGMMA.64x16x16.F32.BF16 R104, R28, gdesc[UR4].tnspB, R104, gsb0 ;  /* 0x402000041c687df0 */ /* 0x000fe20008001868 */
[----:B------:R-:W-:Y:S01]  /*3740*/  UMOV UR6, UR11 ;  /* 0x0000000b00067c82 */ /* 0x000fe20008000000 */
[----:B------:R-:W-:Y:S01]  /*3750*/  UMOV UR7, 0xc0000010 ;  /* 0xc000001000077882 */ /* 0x000fe20000000000 */
[----:B------:R-:W-:Y:S01]  /*3760*/  UIADD3 UR11, UR10, 0x140, URZ ;  /* 0x000001400a0b7890 */ /* 0x000fe2000fffe03f */
        /* <DEDUP_REMOVED lines=90> */
[----:B------:R-:W-:Y:S02]  /*3d10*/  WARPGROUP.DEPBAR.LE gsb0, 0x0 ;  /* 0x00008000000079c5 */ /* 0x000fe40000010000 */
[----:B------:R-:W-:-:S06]  /*3d20*/  WARPGROUP.ARRIVE ;  /* 0x00000000000079c5 */ /* 0x000fcc0000000000 */
[----:B------:R-:W-:Y:S01]  /*3d30*/  HGMMA.64x16x16.F32.BF16 R88, R48, gdesc[UR4].tnspB, R88, gsb0 ;  /* 0x4020000430587df0 */ /* 0x000fe20008001858 */
[----:B------:R-:W-:Y:S01]  /*3d40*/  UIADD3 UR6, UR10, 0xe0, URZ ;  /* 0x000000e00a067890 */ /* 0x000fe2000fffe03f */
        /* <DEDUP_REMOVED lines=10> */
[----:B------:R-:W-:Y:S01]  /*3df0*/  UMOV UR6, UR10 ;  /* 0x0000000a00067c82 */ /* 0x000fe20008000000 */
[----:B------:R-:W-:Y:S01]  /*3e00*/  UMOV UR7, 0xc0000010 ;  /* 0xc000001000077882 */ /* 0x000fe20000000000 */
[----:B------:R-:W-:Y:S02]  /*3e10*/  WARPGROUP.DEPBAR.LE gsb0, 0x0 ;  /* 0x00008000000079c5 */ /* 0x000fe40000010000 */
[----:B------:R-:W-:-:S06]  /*3e20*/  WARPGROUP.ARRIVE ;  /* 0x00000000000079c5 */ /* 0x000fcc0000000000 */
[----:B------:R-:W-:Y:S03]  /*3e30*/  HGMMA.64x16x16.F32.BF16 R88, R52, gdesc[UR4].tnspB, R88, gsb0 ;  /* 0x4020000434587df0 */ /* 0x000fe60008001858 */
[----:B------:R-:W-:Y:S02]  /*3e40*/  WARPGROUP.DEPBAR.LE gsb0, 0x0 ;  /* 0x00008000000079c5 */ /* 0x000fe40000010000 */
[----:B------:R-:W-:Y:S05]  /*3e50*/  @!P0 BRA `(.L_x_23) ;  /* 0x0000000000048947 */ /* 0x000fea0003800000 */
[----:B------:R-:W-:Y:S01]  /*3e60*/  BPT.TRAP 0x1 ;  /* 0x000000040000795c */ /* 0x000fe20000300000 */
.L_x_23:
[----:B------:R-:W-:Y:S02]  /*3e70*/  UISETP.GT.U32.AND UP0, UPT, UR56, 0x1, UPT ;  /* 0x000000013800788c */ /* 0x000fe4000bf04070 */
[----:B------:R-:W-:-:S04]  /*3e80*/  UIADD3 UR17, UR17, 0x14228, URZ ;  /* 0x0001422811117890 */ /* 0x000fc8000fffe03f */
[----:B------:R-:W-:Y:S01]  /*3e90*/  PLOP3.LUT P1, PT, PT, PT, UP0, 0x80, 0x0 ;  /* 0x000000000000781c */ /* 0x000fe20003f2f008 */
[----:B------:R-:W-:-:S09]  /*3ea0*/  UPRMT UR17, URZ, 0x654, UR17 ;  /* 0x000006543f117896 */ /* 0x000fd20008000011 */
[----:B------:R-:W-:Y:S03]  /*3eb0*/  SYNCS.ARRIVE.TRANS64.RED.A1T0 RZ, [UR17], RZ ;  /* 0x000000ffffff79a7 */ /* 0x000fe60008100411 */
[----:B------:R-:W-:Y:S05]  /*3ec0*/  @P1 BRA `(.L_x_24) ;  /* 0x0000000000041947 */ /* 0x000fea0003800000 */
[----:B------:R-:W-:Y:S01]  /*3ed0*/  BPT.TRAP 0x1 ;  /* 0x000000040000795c */ /* 0x000fe20000300000 */
.L_x_24:
[----:B-1----:R-:W1:Y:S01]  /*3ee0*/  LDC R6, c[0x0][0x28c] ;  /* 0x0000a300ff067b82 */ /* 0x002e620000000800 */
[----:B------:R-:W-:-:S04]  /*3ef0*/  UIADD3 UR60, UR16, 0x1, URZ ;  /* 0x00000001103c7890 */ /* 0x000fc8000fffe03f */
[----:B------:R-:W-:-:S04]  /*3f00*/  UISETP.NE.AND UP0, UPT, UR60, 0x5, UPT ;  /* 0x000000053c00788c */ /* 0x000fc8000bf05270 */
[----:B------:R-:W-:Y:S02]  /*3f10*/  USEL UR6, URZ, 0x1, UP0 ;  /* 0x000000013f067887 */ /* 0x000fe40008000000 */
[----:B------:R-:W-:-:S04]  /*3f20*/  USEL UR60, UR60, URZ, UP0 ;  /* 0x0000003f3c3c7287 */ /* 0x000fc80008000000 */
[----:B------:R-:W-:Y:S02]  /*3f30*/  LOP3.LUT R112, R112, UR6, RZ, 0x3c, !PT ;  /* 0x0000000670707c12 */ /* 0x000fe4000f8e3cff */
[----:B-1----:R-:W-:-:S13]  /*3f40*/  ISETP.GE.AND P2, PT, R6, 0x81, PT ;  /* 0x000000810600780c */ /* 0x002fda0003f46270 */
[----:B------:R-:W-:Y:S05]  /*3f50*/  @!P2 BRA `(.L_x_25) ;  /* 0x0000002c0098a947 */ /* 0x000fea0003800000 */
[----:B------:R-:W-:Y:S01]  /*3f60*/  VIADD R6, R6, 0x7f ;  /* 0x0000007f06067836 */ /* 0x000fe20000000000 */
[----:B------:R-:W-:Y:S01]  /*3f70*/  MOV R9, R4 ;  /* 0x0000000400097202 */ /* 0x000fe20000000f00 */
[----:B------:R-:W-:-:S03]  /*3f80*/  ULDC UR17, c[0x0][0x604] ;  /* 0x0001810000117ab9 */ /* 0x000fc60000000800 */
[----:B------:R-:W-:-:S04]  /*3f90*/  SHF.R.S32.HI R7, RZ, 0x1f, R6 ;  /* 0x0000001fff077819 */ /* 0x000fc80000011406 */
[----:B------:R-:W-:Y:S01]  /*3fa0*/  LEA.HI R6, R7, R6, RZ, 0x7 ;  /* 0x0000000607067211 */ /* 0x000fe200078f38ff */
[----:B------:R-:W-:-:S03]  /*3fb0*/  IMAD.MOV.U32 R7, RZ, RZ, R5 ;  /* 0x000000ffff077224 */ /* 0x000fc600078e0005 */
[----:B------:R-:W-:-:S07]  /*3fc0*/  SHF.R.S32.HI R6, RZ, 0x7, R6 ;  /* 0x00000007ff067819 */ /* 0x000fce0000011406 */
.L_x_36:
[----:B------:R-:W-:Y:S05]  /*3fd0*/  @!P0 BRA `(.L_x_26) ;  /* 0x0000000000048947 */ /* 0x000fea0003800000 */
[----:B------:R-:W-:Y:S01]  /*3fe0*/  BPT.TRAP 0x1 ;  /* 0x000000040000795c */ /* 0x000fe20000300000 */
.L_x_26:
[----:B------:R-:W-:Y:S01]  /*3ff0*/  ULEA UR6, UR60, UR39, 0x3 ;  /* 0x000000273c067291 */ /* 0x000fe2000f8e183f */
[----:B------:R-:W-:-:S08]  /*4000*/  SHF.L.U32 R4, R112, 0x1f, RZ ;  /* 0x0000001f70047819 */ /* 0x000fd000000006ff */
[----:B------:R-:W1:Y:S02]  /*4010*/  SYNCS.PHASECHK.TRANS64.TRYWAIT P2, [UR6+0x14200], R4 ;  /* 0x01420004ff0075a7 */ /* 0x000e640008040146 */
[----:B-1----:R-:W-:Y:S05]  /*4020*/  @!P2 BRA `(.L_x_27) ;  /* 0x0000005c00a8a947 */ /* 0x002fea0003800000 */
.L_x_116:
[----:B------:R-:W-:Y:S01]  /*4030*/  UIMAD UR14, UR60, 0x300, UR49 ;  /* 0x000003003c0e78a4 */ /* 0x000fe2000f8e0231 */
[----:B------:R-:W-:Y:S01]  /*4040*/  WARPGROUP.ARRIVE ;  /* 0x00000000000079c5 */ /* 0x000fe20000000000 */
[----:B------:R-:W-:Y:S01]  /*4050*/  UMOV UR15, 0xc0000010 ;  /* 0xc0000010000f7882 */ /* 0x000fe20000000000 */
[----:B------:R-:W-:Y:S01]  /*4060*/  UMOV UR7, 0xc0000010 ;  /* 0xc000001000077882 */ /* 0x000fe20000000000 */
[----:B------:R-:W-:Y:S02]  /*4070*/  UIADD3 UR6, UR14, 0x100, URZ ;  /* 0x000001000e067890 */ /* 0x000fe4000fffe03f */
[----:B------:R-:W-:Y:S01]  /*4080*/  UIADD3 UR10, UR14, 0x200, URZ ;  /* 0x000002000e0a7890 */ /* 0x000fe2000fffe03f */
[----:B------:R-:W-:Y:S02]  /*4090*/  UMOV UR11, 0xc0000010 ;  /* 0xc0000010000b7882 */ /* 0x000fe40000000000 */
[----:B------:R-:W-:Y:S03]  /*40a0*/  HGMMA.64x128x16.F32.BF16 R24, gdesc[UR12], RZ, !UPT, gsb0 ;  /* 0x01e000000c1879f0 */ /* 0x000fe6000c0018ff */
[----:B------:R-:W-:-:S02]  /*40b0*/  WARPGROUP.DEPBAR.LE gsb0, 0x0 ;  /* 0x00008000000079c5 */ /* 0x000fc40000010000 */
[----:B------:R-:W-:-:S07]  /*40c0*/  WARPGROUP.ARRIVE ;  /* 0x00000000000079c5 */ /* 0x000fce0000000000 */
[----:B------:R-:W-:Y:S03]  /*40d0*/  HGMMA.64x128x16.F32.BF16 R24, gdesc[UR4], R24, gsb0 ;  /* 0x01e00000041879f0 */ /* 0x000fe60008001818 */
[----:B------:R-:W-:Y:S02]  /*40e0*/  WARPGROUP.DEPBAR.LE gsb0, 0x0 ;  /* 0x00008000000079c5 */ /* 0x000fe40000010000 */
[----:B------:R-:W-:-:S07]  /*40f0*/  WARPGROUP.ARRIVE ;  /* 0x00000000000079c5 */ /* 0x000fce0000000000 */
[----:B------:R-:W-:Y:S01]  /*4100*/  HGMMA.64x128x16.F32.BF16 R24, gdesc[UR8], R24, gsb0 ;  /* 0x01e00000081879f0 */ /* 0x000fe20008001818 */
[----:B------:R-:W-:-:S04]  /*4110*/  UIADD3 UR10, UR60, 0x1, URZ ;  /* 0x000000013c0a7890 */ /* 0x000fc8000fffe03f */
[----:B------:R-:W-:-:S04]  /*4120*/  UISETP.NE.AND UP0, UPT, UR10, 0x5, UPT ;  /* 0x000000050a00788c */ /* 0x000fc8000bf05270 */
[----:B------:R-:W-:Y:S02]  /*4130*/  USEL UR6, URZ, 0x1, UP0 ;  /* 0x000000013f067887 */ /* 0x000fe40008000000 */
[----:B------:R-:W-:-:S04]  /*4140*/  USEL UR10, UR10, URZ, UP0 ;  /* 0x0000003f0a0a7287 */ /* 0x000fc80008000000 */
[----:B------:R-:W-:Y:S01]  /*4150*/  LOP3.LUT R112, R112, UR6, RZ, 0x3c, !PT ;  /* 0x0000000670707c12 */ /* 0x000fe2000f8e3cff */
[----:B------:R-:W-:Y:S02]  /*4160*/  WARPGROUP.DEPBAR.LE gsb0, 0x0 ;  /* 0x00008000000079c5 */ /* 0x000fe40000010000 */
[----:B------:R-:W-:Y:S05]  /*4170*/  @!P0 BRA `(.L_x_28) ;  /* 0x0000000000048947 */ /* 0x000fea0003800000 */
[----:B------:R-:W-:Y:S01]  /*4180*/  BPT.TRAP 0x1 ;  /* 0x000000040000795c */ /* 0x000fe20000300000 */
.L_x_28:
[----:B-1----:R-:W-:Y:S01]  /*4190*/  FMNMX R4, R24, R9, !PT ;  /* 0x0000000918047209 */ /* 0x002fe20007800000 */
[----:B------:R-:W-:Y:S01]  /*41a0*/  ULEA UR6, UR10, UR39, 0x3 ;  /* 0x000000270a067291 */ /* 0x000fe2000f8e183f */
[----:B------:R-:W-:Y:S02]  /*41b0*/  FMNMX R10, R26, R7, !PT ;  /* 0x000000071a0a7209 */ /* 0x000fe40007800000 */
        /* <DEDUP_REMOVED lines=41> */
[----:B------:R-:W-:Y:S01]  /*4450*/  FMNMX R10, R34, R5, !PT ;  /* 0x00000005220a7209 */ /* 0x000fe20007800000 */
[----:B------:R-:W-:Y:S02]  /*4460*/  FADD R12, -R12, R9 ;  /* 0x000000090c0c7221 */ /* 0x000fe40000000100 */
        /* <DEDUP_REMOVED lines=18> */
[----:B------:R-:W-:Y:S01]  /*4590*/  @!P6 FMUL R24, R24, 0.5 ;  /* 0x3f0000001818e820 */ /* 0x000fe20000400000 */
[----:B------:R-:W-:Y:S01]  /*45a0*/  FSETP.GEU.AND P2, PT, R28, -126, PT ;  /* 0xc2fc00001c00780b */ /* 0x000fe20003f4e000 */
[----:B------:R-:W-:Y:S01]  /*45b0*/  @!P3 FMUL R11, R11, 0.5 ;  /* 0x3f0000000b0bb820 */ /* 0x000fe20000400000 */
[----:B------:R-:W-:Y:S01]  /*45c0*/  FMNMX R5, R43, R10, !PT ;  /* 0x0000000a2b057209 */ /* 0x000fe20007800000 */
[--C-:B------:R-:W-:Y:S01]  /*45d0*/  FFMA R10, R36, UR17, -R116.reuse ;  /* 0x00000011240a7c23 */ /* 0x100fe20008000874 */
[--C-:B------:R-:W-:Y:S01]  /*45e0*/  FFMA R45, R53, UR17, -R116.reuse ;  /* 0x00000011352d7c23 */ /* 0x100fe20008000874 */
[----:B------:R-:W1:Y:S01]  /*45f0*/  MUFU.EX2 R24, R24 ;  /* 0x0000001800187308 */ /* 0x000e620000000800 */
[----:B------:R-:W-:Y:S01]  /*4600*/  @!P4 FMUL R8, R8, 0.5 ;  /* 0x3f0000000808c820 */ /* 0x000fe20000400000 */
[----:B------:R-:W-:Y:S01]  /*4610*/  FMNMX R14, R46, R5, !PT ;  /* 0x000000052e0e7209 */ /* 0x000fe20007800000 */
[--C-:B------:R-:W-:Y:S01]  /*4620*/  FFMA R41, R49, UR17, -R116.reuse ;  /* 0x0000001131297c23 */ /* 0x100fe20008000874 */
[----:B------:R-:W-:Y:S01]  /*4630*/  @!P5 FMUL R13, R13, 0.5 ;  /* 0x3f0000000d0dd820 */ /* 0x000fe20000400000 */
[--C-:B------:R-:W-:Y:S01]  /*4640*/  FFMA R40, R52, UR17, -R116.reuse ;  /* 0x0000001134287c23 */ /* 0x100fe20008000874 */
[----:B------:R-:W-:Y:S01]  /*4650*/  FMNMX R5, R47, R14, !PT ;  /* 0x0000000e2f057209 */ /* 0x000fe20007800000 */
[--C-:B------:R-:W-:Y:S01]  /*4660*/  FFMA R49, R56, UR17, -R116.reuse ;  /* 0x0000001138317c23 */ /* 0x100fe20008000874 */
[----:B------:R-:W2:Y:S01]  /*4670*/  MUFU.EX2 R11, R11 ;  /* 0x0000000b000b7308 */ /* 0x000ea20000000800 */
[----:B------:R-:W-:Y:S01]  /*4680*/  @!P2 FMUL R28, R28, 0.5 ;  /* 0x3f0000001c1ca820 */ /* 0x000fe20000400000 */
[----:B------:R-:W-:Y:S01]  /*4690*/  FMNMX R14, R50, R5, !PT ;  /* 0x00000005320e7209 */ /* 0x000fe20007800000 */
[--C-:B------:R-:W-:Y:S01]  /*46a0*/  FFMA R53, R60, UR17, -R116.reuse ;  /* 0x000000113c357c23 */ /* 0x100fe20008000874 */
[--C-:B------:R-:W-:Y:S01]  /*46b0*/  FFMA R52, R65, UR17, -R116.reuse ;  /* 0x0000001141347c23 */ /* 0x100fe20008000874 */
[--C-:B------:R-:W-:Y:S01]  /*46c0*/  FFMA R60, R73, UR17, -R116.reuse ;  /* 0x00000011493c7c23 */ /* 0x100fe20008000874 */
[----:B------:R-:W-:Y:S01]  /*46d0*/  FMNMX R5, R51, R14, !PT ;  /* 0x0000000e33057209 */ /* 0x000fe20007800000 */
[--C-:B------:R-:W-:Y:S01]  /*46e0*/  FFMA R56, R69, UR17, -R116.reuse ;  /* 0x0000001145387c23 */ /* 0x100fe20008000874 */
[----:B------:R-:W3:Y:S01]  /*46f0*/  MUFU.EX2 R8, R8 ;  /* 0x0000000800087308 */ /* 0x000ee20000000800 */
        /* <DEDUP_REMOVED lines=8> */
[----:B--2---:R-:W-:Y:S01]  /*4780*/  @!P3 FMUL R11, R11, R11 ;  /* 0x0000000b0b0bb220 */ /* 0x004fe20000400000 */
[----:B------:R-:W-:Y:S01]  /*4790*/  FSETP.GEU.AND P3, PT, R10, -126, PT ;  /* 0xc2fc00000a00780b */ /* 0x000fe20003f6e000 */
[----:B------:R-:W-:Y:S01]  /*47a0*/  FMUL R12, R12, UR17 ;  /* 0x000000110c0c7c20 */ /* 0x000fe20008400000 */
[----:B------:R-:W-:Y:S01]  /*47b0*/  FMNMX R5, R55, R14, !PT ;  /* 0x0000000e37057209 */ /* 0x000fe20007800000 */
[--C-:B------:R-:W-:Y:S01]  /*47c0*/  FFMA R14, R44, UR17, -R116.reuse ;  /* 0x000000112c0e7c23 */ /* 0x100fe20008000874 */
[--C-:B------:R-:W-:Y:S01]  /*47d0*/  FFMA R44, R57, UR17, -R116.reuse ;  /* 0x00000011392c7c23 */ /* 0x100fe20008000874 */
[----:B------:R-:W-:Y:S01]  /*47e0*/  @!P6 FMUL R15, R15, 0.5 ;  /* 0x3f0000000f0fe820 */ /* 0x000fe20000400000 */
[----:B------:R-:W2:Y:S01]  /*47f0*/  MUFU.EX2 R28, R28 ;  /* 0x0000001c001c7308 */ /* 0x000ea20000000800 */
[----:B---3--:R-:W-:Y:S01]  /*4800*/  @!P4 FMUL R8, R8, R8 ;  /* 0x000000080808c220 */ /* 0x008fe20000400000 */
[----:B------:R-:W-:Y:S01]  /*4810*/  FSETP.GEU.AND P4, PT, R21, -126, PT ;  /* 0xc2fc00001500780b */ /* 0x000fe20003f8e000 */
[--C-:B------:R-:W-:Y:S01]  /*4820*/  FFMA R57, R64, UR17, -R116.reuse ;  /* 0x0000001140397c23 */ /* 0x100fe20008000874 */
[----:B------:R-:W-:Y:S01]  /*4830*/  FMNMX R20, R58, R5, !PT ;  /* 0x000000053a147209 */ /* 0x000fe20007800000 */
[--C-:B------:R-:W-:Y:S01]  /*4840*/  FFMA R64, R77, UR17, -R116.reuse ;  /* 0x000000114d407c23 */ /* 0x100fe20008000874 */
[----:B------:R-:W-:Y:S01]  /*4850*/  FFMA R77, R84, UR17, -R116 ;  /* 0x00000011544d7c23 */ /* 0x000fe20008000874 */
[----:B------:R-:W-:Y:S01]  /*4860*/  @!P3 FMUL R10, R10, 0.5 ;  /* 0x3f0000000a0ab820 */ /* 0x000fe20000400000 */
[----:B------:R-:W3:Y:S01]  /*4870*/  MUFU.EX2 R15, R15 ;  /* 0x0000000f000f7308 */ /* 0x000ee20000000800 */
[----:B-1----:R-:W-:Y:S01]  /*4880*/  @!P5 FMUL R13, R13, R13 ;  /* 0x0000000d0d0dd220 */ /* 0x002fe20000400000 */
[----:B------:R-:W-:-:S02]  /*4890*/  FSETP.GEU.AND P5, PT, R32, -126, PT ;  /* 0xc2fc00002000780b */ /* 0x000fc40003fae000 */
[----:B------:R-:W-:-:S03]  /*48a0*/  FMNMX R5, R59, R20, !PT ;  /* 0x000000143b057209 */ /* 0x000fc60007800000 */
[----:B------:R-:W-:Y:S01]  /*48b0*/  @!P4 FMUL R21, R21, 0.5 ;  /* 0x3f0000001515c820 */ /* 0x000fe20000400000 */
[----:B------:R-:W1:Y:S01]  /*48c0*/  MUFU.EX2 R10, R10 ;  /* 0x0000000a000a7308 */ /* 0x000e620000000800 */
[----:B--2---:R-:W-:Y:S01]  /*48d0*/  @!P2 FMUL R28, R28, R28 ;  /* 0x0000001c1c1ca220 */ /* 0x004fe20000400000 */
[----:B------:R-:W-:Y:S02]  /*48e0*/  FSETP.GEU.AND P2, PT, R33, -126, PT ;  /* 0xc2fc00002100780b */ /* 0x000fe40003f4e000 */
[----:B------:R-:W-:-:S03]  /*48f0*/  FMNMX R20, R62, R5, !PT ;  /* 0x000000053e147209 */ /* 0x000fc60007800000 */
[----:B------:R-:W-:Y:S01]  /*4900*/  @!P5 FMUL R32, R32, 0.5 ;  /* 0x3f0000002020d820 */ /* 0x000fe20000400000 */
[----:B------:R-:W2:Y:S01]  /*4910*/  MUFU.EX2 R21, R21 ;  /* 0x0000001500157308 */ /* 0x000ea20000000800 */
[----:B---3--:R-:W-:Y:S01]  /*4920*/  @!P6 FMUL R15, R15, R15 ;  /* 0x0000000f0f0fe220 */ /* 0x008fe20000400000 */
[----:B------:R-:W-:Y:S02]  /*4930*/  FSETP.GEU.AND P6, PT, R14, -126, PT ;  /* 0xc2fc00000e00780b */ /* 0x000fe40003fce000 */
[----:B------:R-:W-:Y:S01]  /*4940*/  FMNMX R5, R63, R20, !PT ;  /* 0x000000143f057209 */ /* 0x000fe20007800000 */
[--C-:B------:R-:W-:Y:S01]  /*4950*/  FFMA R20, R48, UR17, -R116.reuse ;  /* 0x0000001130147c23 */ /* 0x100fe20008000874 */
[--C-:B------:R-:W-:Y:S01]  /*4960*/  FFMA R48, R61, UR17, -R116.reuse ;  /* 0x000000113d307c23 */ /* 0x100fe20008000874 */
[----:B------:R-:W-:Y:S01]  /*4970*/  @!P2 FMUL R33, R33, 0.5 ;  /* 0x3f0000002121a820 */ /* 0x000fe20000400000 */
[----:B------:R-:W3:Y:S01]  /*4980*/  MUFU.EX2 R32, R32 ;  /* 0x0000002000207308 */ /* 0x000ee20000000800 */
[----:B-1----:R-:W-:Y:S01]  /*4990*/  @!P3 FMUL R10, R10, R10 ;  /* 0x0000000a0a0ab220 */ /* 0x002fe20000400000 */
[----:B------:R-:W-:Y:S01]  /*49a0*/  FSETP.GEU.AND P3, PT, R37, -126, PT ;  /* 0xc2fc00002500780b */ /* 0x000fe20003f6e000 */
[--C-:B------:R-:W-:Y:S01]  /*49b0*/  FFMA R61, R68, UR17, -R116.reuse ;  /* 0x00000011443d7c23 */ /* 0x100fe20008000874 */
[----:B------:R-:W-:Y:S01]  /*49c0*/  FMNMX R36, R66, R5, !PT ;  /* 0x0000000542247209 */ /* 0x000fe20007800000 */
[----:B------:R-:W-:-:S02]  /*49d0*/  FFMA R68, R81, UR17, -R116 ;  /* 0x0000001151447c23 */ /* 0x000fc40008000874 */
        /* <DEDUP_REMOVED lines=9> */
[----:B------:R-:W-:-:S03]  /*4a70*/  FMNMX R36, R70, R5, !PT ;  /* 0x0000000546247209 */ /* 0x000fc60007800000 */
[----:B------:R-:W-:Y:S01]  /*4a80*/  @!P4 FMUL R20, R20, 0.5 ;  /* 0x3f0000001414c820 */ /* 0x000fe20000400000 */
[----:B------:R-:W3:Y:S01]  /*4a90*/  MUFU.EX2 R37, R37 ;  /* 0x0000002500257308 */ /* 0x000ee20000000800 */
[----:B-1----:R-:W-:Y:S01]  /*4aa0*/  @!P2 FMUL R33, R33, R33 ;  /* 0x000000212121a220 */ /* 0x002fe20000400000 */
[----:B------:R-:W-:Y:S02]  /*4ab0*/  FSETP.GEU.AND P2, PT, R40, -126, PT ;  /* 0xc2fc00002800780b */ /* 0x000fe40003f4e000 */
        /* <DEDUP_REMOVED lines=24> */
[----:B------:R-:W-:Y:S02]  /*4c40*/  FMNMX R36, R82, R5, !PT ;  /* 0x0000000552247209 */ /* 0x000fe40007800000 */
[----:B------:R-:W-:Y:S02]  /*4c50*/  FSETP.GEU.AND P2, PT, R48, -126, PT ;  /* 0xc2fc00003000780b */ /* 0x000fe40003f4e000 */
[----:B------:R-:W-:Y:S01]  /*4c60*/  FMNMX R5, R83, R36, !PT ;  /* 0x0000002453057209 */ /* 0x000fe20007800000 */
[----:B------:R-:W-:Y:S01]  /*4c70*/  @!P5 FMUL R53, R53, 0.5 ;  /* 0x3f0000003535d820 */ /* 0x000fe20000400000 */
[----:B------:R-:W3:Y:S01]  /*4c80*/  MUFU.EX2 R44, R44 ;  /* 0x0000002c002c7308 */ /* 0x000ee20000000800 */
[----:B-1----:R-:W-:Y:S01]  /*4c90*/  @!P6 FMUL R45, R45, R45 ;  /* 0x0000002d2d2de220 */ /* 0x002fe20000400000 */
[----:B------:R-:W-:-:S02]  /*4ca0*/  FSETP.GEU.AND P6, PT, R57, -126, PT ;  /* 0xc2fc00003900780b */ /* 0x000fc40003fce000 */
[----:B------:R-:W-:-:S04]  /*4cb0*/  FMNMX R36, R86, R5, !PT ;  /* 0x0000000556247209 */ /* 0x000fc80007800000 */
[----:B------:R-:W1:Y:S01]  /*4cc0*/  MUFU.EX2 R53, R53 ;  /* 0x0000003500357308 */ /* 0x000e620000000800 */
[----:B--2---:R-:W-:Y:S01]  /*4cd0*/  @!P3 FMUL R49, R49, R49 ;  /* 0x000000313131b220 */ /* 0x004fe20000400000 */
[----:B------:R-:W-:Y:S01]  /*4ce0*/  FSETP.GEU.AND P3, PT, R52, -126, PT ;  /* 0xc2fc00003400780b */ /* 0x000fe20003f6e000 */
[----:B------:R-:W-:Y:S01]  /*4cf0*/  @!P2 FMUL R48, R48, 0.5 ;  /* 0x3f0000003030a820 */ /* 0x000fe20000400000 */
[----:B------:R-:W-:-:S03]  /*4d00*/  FMNMX R36, R87, R36, !PT ;  /* 0x0000002457247209 */ /* 0x000fc60007800000 */
[----:B------:R-:W-:Y:S02]  /*4d10*/  @!P6 FMUL R57, R57, 0.5 ;  /* 0x3f0000003939e820 */ /* 0x000fe40000400000 */
[----:B------:R-:W2:Y:S01]  /*4d20*/  SHFL.BFLY PT, R5, R36, 0x1, 0x1f ;  /* 0x0c201f0024057f89 */ /* 0x000ea200000e0000 */
[----:B---3--:R-:W-:Y:S01]  /*4d30*/  @!P4 FMUL R44, R44, R44 ;  /* 0x0000002c2c2cc220 */ /* 0x008fe20000400000 */
[----:B------:R-:W-:Y:S01]  /*4d40*/  FSETP.GEU.AND P4, PT, R61, -126, PT ;  /* 0xc2fc00003d00780b */ /* 0x000fe20003f8e000 */
[----:B------:R-:W3:Y:S03]  /*4d50*/  MUFU.EX2 R48, R48 ;  /* 0x0000003000307308 */ /* 0x000ee60000000800 */
[----:B------:R-:W-:Y:S01]  /*4d60*/  @!P3 FMUL R52, R52, 0.5 ;  /* 0x3f0000003434b820 */ /* 0x000fe20000400000 */
[----:B-1----:R-:W-:Y:S01]  /*4d70*/  @!P5 FMUL R53, R53, R53 ;  /* 0x000000353535d220 */ /* 0x002fe20000400000 */
[----:B------:R-:W-:-:S03]  /*4d80*/  FSETP.GEU.AND P5, PT, R56, -126, PT ;  /* 0xc2fc00003800780b */ /* 0x000fc60003fae000 */
[----:B------:R-:W1:Y:S04]  /*4d90*/  MUFU.EX2 R57, R57 ;  /* 0x0000003900397308 */ /* 0x000e680000000800 */
[----:B------:R-:W-:-:S04]  /*4da0*/  @!P4 FMUL R61, R61, 0.5 ;  /* 0x3f0000003d3dc820 */ /* 0x000fc80000400000 */
[----:B------:R-:W4:Y:S01]  /*4db0*/  MUFU.EX2 R52, R52 ;  /* 0x0000003400347308 */ /* 0x000f220000000800 */
[----:B---3--:R-:W-:Y:S01]  /*4dc0*/  @!P2 FMUL R48, R48, R48 ;  /* 0x000000303030a220 */ /* 0x008fe20000400000 */
[----:B------:R-:W-:Y:S01]  /*4dd0*/  FSETP.GEU.AND P2, PT, R65, -126, PT ;  /* 0xc2fc00004100780b */ /* 0x000fe20003f4e000 */
[----:B------:R-:W-:Y:S01]  /*4de0*/  @!P5 FMUL R56, R56, 0.5 ;  /* 0x3f0000003838d820 */ /* 0x000fe20000400000 */
[----:B--2---:R-:W-:-:S04]  /*4df0*/  FMNMX R5, R36, R5, !PT ;  /* 0x0000000524057209 */ /* 0x004fc80007800000 */
[----:B------:R-:W2:Y:S01]  /*4e00*/  MUFU.EX2 R61, R61 ;  /* 0x0000003d003d7308 */ /* 0x000ea20000000800 */
[----:B-1----:R-:W-:Y:S01]  /*4e10*/  @!P6 FMUL R57, R57, R57 ;  /* 0x000000393939e220 */ /* 0x002fe20000400000 */
[----:B------:R-:W-:Y:S01]  /*4e20*/  FSETP.GEU.AND P6, PT, R60, -126, PT ;  /* 0xc2fc00003c00780b */ /* 0x000fe20003fce000 */
[----:B------:R-:W1:Y:S02]  /*4e30*/  SHFL.BFLY PT, R36, R5, 0x2, 0x1f ;  /* 0x0c401f0005247f89 */ /* 0x000e6400000e0000 */
[----:B------:R-:W-:Y:S01]  /*4e40*/  FADD R9, R28, R57 ;  /* 0x000000391c097221 */ /* 0x000fe20000000000 */
[----:B------:R-:W-:Y:S01]  /*4e50*/  F2FP.BF16.F32.PACK_AB R28, R15, R28 ;  /* 0x0000001c0f1c723e */ /* 0x000fe200000010ff */
[----:B------:R-:W-:Y:S01]  /*4e60*/  @!P2 FMUL R65, R65, 0.5 ;  /* 0x3f0000004141a820 */ /* 0x000fe20000400000 */
[----:B------:R-:W3:Y:S01]  /*4e70*/  MUFU.EX2 R56, R56 ;  /* 0x0000003800387308 */ /* 0x000ee20000000800 */
[----:B----4-:R-:W-:Y:S01]  /*4e80*/  @!P3 FMUL R52, R52, R52 ;  /* 0x000000343434b220 */ /* 0x010fe20000400000 */
[----:B------:R-:W-:-:S05]  /*4e90*/  FSETP.GEU.AND P3, PT, R69, -126, PT ;  /* 0xc2fc00004500780b */ /* 0x000fca0003f6e000 */
[----:B------:R-:W-:Y:S01]  /*4ea0*/  @!P6 FMUL R60, R60, 0.5 ;  /* 0x3f0000003c3ce820 */ /* 0x000fe20000400000 */
[----:B------:R-:W4:Y:S01]  /*4eb0*/  MUFU.EX2 R65, R65 ;  /* 0x0000004100417308 */ /* 0x000f220000000800 */
[----:B--2---:R-:W-:Y:S01]  /*4ec0*/  @!P4 FMUL R61, R61, R61 ;  /* 0x0000003d3d3dc220 */ /* 0x004fe20000400000 */
[----:B------:R-:W-:-:S05]  /*4ed0*/  FSETP.GEU.AND P4, PT, R64, -126, PT ;  /* 0xc2fc00004000780b */ /* 0x000fca0003f8e000 */
[----:B------:R-:W-:Y:S01]  /*4ee0*/  @!P3 FMUL R69, R69, 0.5 ;  /* 0x3f0000004545b820 */ /* 0x000fe20000400000 */
[----:B------:R-:W2:Y:S01]  /*4ef0*/  MUFU.EX2 R60, R60 ;  /* 0x0000003c003c7308 */ /* 0x000ea20000000800 */
[----:B---3--:R-:W-:Y:S01]  /*4f00*/  @!P5 FMUL R56, R56, R56 ;  /* 0x000000383838d220 */ /* 0x008fe20000400000 */
[----:B------:R-:W-:Y:S02]  /*4f10*/  FSETP.GEU.AND P5, PT, R73, -126, PT ;  /* 0xc2fc00004900780b */ /* 0x000fe40003fae000 */
[----:B-1----:R-:W-:-:S03]  /*4f20*/  FMNMX R5, R5, R36, !PT ;  /* 0x0000002405057209 */ /* 0x002fc60007800000 */
[----:B------:R-:W-:Y:S01]  /*4f30*/  @!P4 FMUL R64, R64, 0.5 ;  /* 0x3f0000004040c820 */ /* 0x000fe20000400000 */
[----:B------:R-:W1:Y:S01]  /*4f40*/  MUFU.EX2 R69, R69 ;  /* 0x0000004500457308 */ /* 0x000e620000000800 */
[----:B----4-:R-:W-:Y:S01]  /*4f50*/  @!P2 FMUL R65, R65, R65 ;  /* 0x000000414141a220 */ /* 0x010fe20000400000 */
[----:B------:R-:W-:-:S04]  /*4f60*/  FSETP.NEU.AND P2, PT, R5, -INF , PT ;  /* 0xff8000000500780b */ /* 0x000fc80003f4d000 */
[----:B------:R-:W-:Y:S01]  /*4f70*/  FSEL R36, R5, RZ, P2 ;  /* 0x000000ff05247208 */ /* 0x000fe20001000000 */
[----:B------:R-:W-:Y:S01]  /*4f80*/  @!P5 FMUL R73, R73, 0.5 ;  /* 0x3f0000004949d820 */ /* 0x000fe20000400000 */
[----:B------:R-:W3:Y:S01]  /*4f90*/  MUFU.EX2 R64, R64 ;  /* 0x0000004000407308 */ /* 0x000ee20000000800 */
[----:B--2---:R-:W-:Y:S01]  /*4fa0*/  @!P6 FMUL R60, R60, R60 ;  /* 0x0000003c3c3ce220 */ /* 0x004fe20000400000 */
[----:B------:R-:W-:Y:S01]  /*4fb0*/  FSETP.GEU.AND P6, PT, R68, -126, PT ;  /* 0xc2fc00004400780b */ /* 0x000fe20003fce000 */
[C---:B------:R-:W-:Y:S01]  /*4fc0*/  FMUL R29, R36.reuse, UR17 ;  /* 0x00000011241d7c20 */ /* 0x040fe20008400000 */
[----:B------:R-:W-:Y:S01]  /*4fd0*/  FSETP.GEU.AND P2, PT, R77, -126, PT ;  /* 0xc2fc00004d00780b */ /* 0x000fe20003f4e000 */
[----:B------:R-:W-:Y:S01]  /*4fe0*/  FADD R117, -R36, R7 ;  /* 0x0000000724757221 */ /* 0x000fe20000000100 */
[----:B------:R-:W-:Y:S01]  /*4ff0*/  FADD R7, R24, R49 ;  /* 0x0000003118077221 */ /* 0x000fe20000000000 */
[--C-:B------:R-:W-:Y:S01]  /*5000*/  FFMA R25, R26, UR17, -R29.reuse ;  /* 0x000000111a197c23 */ /* 0x100fe2000800081d */
[----:B------:R-:W2:Y:S01]  /*5010*/  MUFU.EX2 R73, R73 ;  /* 0x0000004900497308 */ /* 0x000ea20000000800 */
[----:B-1----:R-:W-:Y:S01]  /*5020*/  @!P3 FMUL R69, R69, R69 ;  /* 0x000000454545b220 */ /* 0x002fe20000400000 */
[----:B------:R-:W-:Y:S01]  /*5030*/  FSETP.GEU.AND P3, PT, R72, -126, PT ;  /* 0xc2fc00004800780b */ /* 0x000fe20003f6e000 */
[--C-:B------:R-:W-:Y:S01]  /*5040*/  FFMA R26, R30, UR17, -R29.reuse ;  /* 0x000000111e1a7c23 */ /* 0x100fe2000800081d */
[--C-:B------:R-:W-:Y:S01]  /*5050*/  FFMA R27, R27, UR17, -R29.reuse ;  /* 0x000000111b1b7c23 */ /* 0x100fe2000800081d */
[--C-:B------:R-:W-:Y:S01]  /*5060*/  FFMA R34, R34, UR17, -R29.reuse ;  /* 0x0000001122227c23 */ /* 0x100fe2000800081d */
[--C-:B------:R-:W-:Y:S01]  /*5070*/  FFMA R31, R31, UR17, -R29.reuse ;  /* 0x000000111f1f7c23 */ /* 0x100fe2000800081d */
[----:B------:R-:W-:Y:S01]  /*5080*/  @!P6 FMUL R68, R68, 0.5 ;  /* 0x3f0000004444e820 */ /* 0x000fe20000400000 */
[--C-:B------:R-:W-:Y:S01]  /*5090*/  FFMA R81, R35, UR17, -R29.reuse ;  /* 0x0000001123517c23 */ /* 0x100fe2000800081d */
[----:B---3--:R-:W-:Y:S01]  /*50a0*/  @!P4 FMUL R64, R64, R64 ;  /* 0x000000404040c220 */ /* 0x008fe20000400000 */
[----:B------:R-:W-:Y:S01]  /*50b0*/  FSETP.GEU.AND P4, PT, R25, -126, PT ;  /* 0xc2fc00001900780b */ /* 0x000fe20003f8e000 */
[----:B------:R-:W-:Y:S01]  /*50c0*/  @!P2 FMUL R77, R77, 0.5 ;  /* 0x3f0000004d4da820 */ /* 0x000fe20000400000 */
[--C-:B------:R-:W-:Y:S01]  /*50d0*/  FFMA R38, R38, UR17, -R29.reuse ;  /* 0x0000001126267c23 */ /* 0x100fe2000800081d */
[----:B------:R-:W1:Y:S01]  /*50e0*/  MUFU.EX2 R68, R68 ;  /* 0x0000004400447308 */ /* 0x000e620000000800 */
[--C-:B------:R-:W-:Y:S01]  /*50f0*/  FFMA R42, R42, UR17, -R29.reuse ;  /* 0x000000112a2a7c23 */ /* 0x100fe2000800081d */
[----:B------:R-:W-:Y:S01]  /*5100*/  @!P3 FMUL R72, R72, 0.5 ;  /* 0x3f0000004848b820 */ /* 0x000fe20000400000 */
[--C-:B------:R-:W-:Y:S01]  /*5110*/  FFMA R59, R59, UR17, -R29.reuse ;  /* 0x000000113b3b7c23 */ /* 0x100fe2000800081d */
[----:B--2---:R-:W-:Y:S01]  /*5120*/  @!P5 FMUL R73, R73, R73 ;  /* 0x000000494949d220 */ /* 0x004fe20000400000 */
[----:B------:R-:W-:Y:S01]  /*5130*/  FSETP.GEU.AND P5, PT, R27, -126, PT ;  /* 0xc2fc00001b00780b */ /* 0x000fe20003fae000 */
[--C-:B------:R-:W-:Y:S01]  /*5140*/  FFMA R75, R75, UR17, -R29.reuse ;  /* 0x000000114b4b7c23 */ /* 0x100fe2000800081d */
[--C-:B------:R-:W-:Y:S01]  /*5150*/  FFMA R83, R83, UR17, -R29.reuse ;  /* 0x0000001153537c23 */ /* 0x100fe2000800081d */
[----:B------:R-:W2:Y:S01]  /*5160*/  MUFU.EX2 R72, R72 ;  /* 0x0000004800487308 */ /* 0x000ea20000000800 */
[--C-:B------:R-:W-:Y:S01]  /*5170*/  FFMA R71, R71, UR17, -R29.reuse ;  /* 0x0000001147477c23 */ /* 0x100fe2000800081d */
[----:B------:R-:W-:Y:S01]  /*5180*/  @!P4 FMUL R25, R25, 0.5 ;  /* 0x3f0000001919c820 */ /* 0x000fe20000400000 */
[--C-:B------:R-:W-:Y:S01]  /*5190*/  FFMA R85, R86, UR17, -R29.reuse ;  /* 0x0000001156557c23 */ /* 0x100fe2000800081d */
[--C-:B------:R-:W-:Y:S01]  /*51a0*/  FFMA R79, R79, UR17, -R29.reuse ;  /* 0x000000114f4f7c23 */ /* 0x100fe2000800081d */
[----:B------:R-:W-:Y:S01]  /*51b0*/  FFMA R87, R87, UR17, -R29 ;  /* 0x0000001157577c23 */ /* 0x000fe2000800081d */
[----:B------:R-:W-:Y:S01]  /*51c0*/  FADD R36, R20, R73 ;  /* 0x0000004914247221 */ /* 0x000fe20000000000 */
[----:B------:R-:W-:Y:S01]  /*51d0*/  FMUL R117, R117, UR17 ;  /* 0x0000001175757c20 */ /* 0x000fe20008400000 */
[----:B------:R-:W3:Y:S01]  /*51e0*/  MUFU.EX2 R77, R77 ;  /* 0x0000004d004d7308 */ /* 0x000ee20000000800 */
[----:B-1----:R-:W-:Y:S01]  /*51f0*/  @!P6 FMUL R68, R68, R68 ;  /* 0x000000444444e220 */ /* 0x002fe20000400000 */
[----:B------:R-:W-:Y:S01]  /*5200*/  FSETP.GEU.AND P6, PT, R26, -126, PT ;  /* 0xc2fc00001a00780b */ /* 0x000fe20003fce000 */
[----:B------:R-:W-:Y:S01]  /*5210*/  @!P5 FMUL R27, R27, 0.5 ;  /* 0x3f0000001b1bd820 */ /* 0x000fe20000400000 */
[----:B------:R-:W-:Y:S01]  /*5220*/  FADD R36, R9, R36 ;  /* 0x0000002409247221 */ /* 0x000fe20000000000 */
[----:B------:R-:W-:Y:S01]  /*5230*/  FADD R9, R10, R61 ;  /* 0x0000003d0a097221 */ /* 0x000fe20000000000 */
[----:B------:R-:W-:-:S02]  /*5240*/  F2FP.BF16.F32.PACK_AB R24, R11, R24 ;  /* 0x000000180b18723e */ /* 0x000fc400000010ff */
[----:B------:R-:W1:Y:S01]  /*5250*/  MUFU.EX2 R25, R25 ;  /* 0x0000001900197308 */ /* 0x000e620000000800 */
[----:B--2---:R-:W-:Y:S01]  /*5260*/  @!P3 FMUL R72, R72, R72 ;  /* 0x000000484848b220 */ /* 0x004fe20000400000 */
[----:B------:R-:W-:-:S05]  /*5270*/  FSETP.GEU.AND P3, PT, R34, -126, PT ;  /* 0xc2fc00002200780b */ /* 0x000fca0003f6e000 */
        /* <DEDUP_REMOVED lines=10> */
[----:B------:R1:W2:Y:S01]  /*5320*/  MUFU.EX2 R80, R34 ;  /* 0x0000002200507308 */ /* 0x0002a20000000800 */
[----:B---3--:R-:W-:Y:S01]  /*5330*/  FFMA R26, R39, UR17, -R29 ;  /* 0x00000011271a7c23 */ /* 0x008fe2000800081d */
[----:B----4-:R-:W-:Y:S01]  /*5340*/  @!P5 FMUL R30, R30, R30 ;  /* 0x0000001e1e1ed220 */ /* 0x010fe20000400000 */
[----:B------:R-:W-:-:S04]  /*5350*/  FSETP.GEU.AND P5, PT, R38, -126, PT ;  /* 0xc2fc00002600780b */ /* 0x000fc80003fae000 */
[----:B------:R-:W-:Y:S01]  /*5360*/  @!P4 FMUL R81, R81, 0.5 ;  /* 0x3f0000005151c820 */ /* 0x000fe20000400000 */
[----:B------:R3:W4:Y:S01]  /*5370*/  MUFU.EX2 R35, R31 ;  /* 0x0000001f00237308 */ /* 0x0007220000000800 */
[----:B-----5:R-:W-:Y:S01]  /*5380*/  @!P6 FMUL R76, R76, R76 ;  /* 0x0000004c4c4ce220 */ /* 0x020fe20000400000 */
[----:B------:R-:W-:Y:S01]  /*5390*/  FSETP.GEU.AND P6, PT, R26, -126, PT ;  /* 0xc2fc00001a00780b */ /* 0x000fe20003fce000 */
[----:B-1----:R-:W-:-:S05]  /*53a0*/  FFMA R34, R47, UR17, -R29 ;  /* 0x000000112f227c23 */ /* 0x002fca000800081d */
[----:B------:R-:W1:Y:S01]  /*53b0*/  MUFU.EX2 R81, R81 ;  /* 0x0000005100517308 */ /* 0x000e620000000800 */
[----:B------:R-:W-:Y:S01]  /*53c0*/  @!P5 FMUL R38, R38, 0.5 ;  /* 0x3f0000002626d820 */ /* 0x000fe20000400000 */
[----:B--2---:R-:W-:Y:S01]  /*53d0*/  @!P3 FMUL R80, R80, R80 ;  /* 0x000000505050b220 */ /* 0x004fe20000400000 */
[----:B------:R-:W-:Y:S01]  /*53e0*/  FSETP.GEU.AND P3, PT, R27, -126, PT ;  /* 0xc2fc00001b00780b */ /* 0x000fe20003f6e000 */
[----:B---3--:R-:W-:-:S03]  /*53f0*/  FFMA R31, R46, UR17, -R29 ;  /* 0x000000112e1f7c23 */ /* 0x008fc6000800081d */
[----:B------:R-:W-:Y:S01]  /*5400*/  @!P6 FMUL R26, R26, 0.5 ;  /* 0x3f0000001a1ae820 */ /* 0x000fe20000400000 */
[----:B------:R2:W3:Y:S01]  /*5410*/  MUFU.EX2 R39, R38 ;  /* 0x0000002600277308 */ /* 0x0004e20000000800 */
[----:B----4-:R-:W-:Y:S01]  /*5420*/  @!P2 FMUL R35, R35, R35 ;  /* 0x000000232323a220 */ /* 0x010fe20000400000 */
[----:B------:R-:W-:-:S06]  /*5430*/  FSETP.GEU.AND P2, PT, R42, -126, PT ;  /* 0xc2fc00002a00780b */ /* 0x000fcc0003f4e000 */
[----:B------:R4:W5:Y:S01]  /*5440*/  MUFU.EX2 R84, R26 ;  /* 0x0000001a00547308 */ /* 0x0009620000000800 */
[----:B------:R-:W-:Y:S01]  /*5450*/  @!P3 FMUL R27, R27, 0.5 ;  /* 0x3f0000001b1bb820 */ /* 0x000fe20000400000 */
[----:B-1----:R-:W-:Y:S01]  /*5460*/  @!P4 FMUL R81, R81, R81 ;  /* 0x000000515151c220 */ /* 0x002fe20000400000 */
[----:B------:R-:W-:Y:S01]  /*5470*/  FSETP.GEU.AND P4, PT, R31, -126, PT ;  /* 0xc2fc00001f00780b */ /* 0x000fe20003f8e000 */
[----:B--2---:R-:W-:-:S03]  /*5480*/  FFMA R38, R51, UR17, -R29 ;  /* 0x0000001133267c23 */ /* 0x004fc6000800081d */
[----:B------:R-:W-:Y:S01]  /*5490*/  @!P2 FMUL R42, R42, 0.5 ;  /* 0x3f0000002a2aa820 */ /* 0x000fe20000400000 */
[----:B------:R1:W2:Y:S01]  /*54a0*/  MUFU.EX2 R46, R27 ;  /* 0x0000001b002e7308 */ /* 0x0002a20000000800 */
[----:B----4-:R-:W-:Y:S01]  /*54b0*/  FFMA R26, R50, UR17, -R29 ;  /* 0x00000011321a7c23 */ /* 0x010fe2000800081d */
[----:B---3--:R-:W-:Y:S01]  /*54c0*/  @!P5 FMUL R39, R39, R39 ;  /* 0x000000272727d220 */ /* 0x008fe20000400000 */
[----:B------:R-:W-:-:S05]  /*54d0*/  FSETP.GEU.AND P5, PT, R34, -126, PT ;  /* 0xc2fc00002200780b */ /* 0x000fca0003fae000 */
[----:B------:R3:W4:Y:S01]  /*54e0*/  MUFU.EX2 R43, R42 ;  /* 0x0000002a002b7308 */ /* 0x0007220000000800 */
[----:B-----5:R-:W-:Y:S01]  /*54f0*/  @!P6 FMUL R84, R84, R84 ;  /* 0x000000545454e220 */ /* 0x020fe20000400000 */
[----:B------:R-:W-:Y:S01]  /*5500*/  FSETP.GEU.AND P6, PT, R26, -126, PT ;  /* 0xc2fc00001a00780b */ /* 0x000fe20003fce000 */
[----:B------:R-:W-:Y:S01]  /*5510*/  @!P4 FMUL R31, R31, 0.5 ;  /* 0x3f0000001f1fc820 */ /* 0x000fe20000400000 */
[----:B-1----:R-:W-:-:S04]  /*5520*/  FFMA R27, R54, UR17, -R29 ;  /* 0x00000011361b7c23 */ /* 0x002fc8000800081d */
[----:B------:R1:W5:Y:S01]  /*5530*/  MUFU.EX2 R47, R31 ;  /* 0x0000001f002f7308 */ /* 0x0003620000000800 */
[----:B------:R-:W-:Y:S01]  /*5540*/  @!P5 FMUL R34, R34, 0.5 ;  /* 0x3f0000002222d820 */ /* 0x000fe20000400000 */
[----:B--2---:R-:W-:Y:S01]  /*5550*/  @!P3 FMUL R46, R46, R46 ;  /* 0x0000002e2e2eb220 */ /* 0x004fe20000400000 */
[----:B------:R-:W-:Y:S01]  /*5560*/  FSETP.GEU.AND P3, PT, R27, -126, PT ;  /* 0xc2fc00001b00780b */ /* 0x000fe20003f6e000 */
[----:B---3--:R-:W-:-:S03]  /*5570*/  FFMA R42, R82, UR17, -R29 ;  /* 0x00000011522a7c23 */ /* 0x008fc6000800081d */
[----:B------:R-:W-:Y:S01]  /*5580*/  @!P6 FMUL R26, R26, 0.5 ;  /* 0x3f0000001a1ae820 */ /* 0x000fe20000400000 */
[----:B------:R2:W3:Y:S01]  /*5590*/  MUFU.EX2 R50, R34 ;  /* 0x0000002200327308 */ /* 0x0004e20000000800 */
[----:B----4-:R-:W-:Y:S01]  /*55a0*/  @!P2 FMUL R43, R43, R43 ;  /* 0x0000002b2b2ba220 */ /* 0x010fe20000400000 */
[----:B-1----:R-:W-:Y:S01]  /*55b0*/  FFMA R31, R55, UR17, -R29 ;  /* 0x00000011371f7c23 */ /* 0x002fe2000800081d */
[----:B------:R-:W-:-:S05]  /*55c0*/  FSETP.GEU.AND P2, PT, R38, -126, PT ;  /* 0xc2fc00002600780b */ /* 0x000fca0003f4e000 */
[----:B------:R1:W4:Y:S01]  /*55d0*/  MUFU.EX2 R51, R26 ;  /* 0x0000001a00337308 */ /* 0x0003220000000800 */
[----:B------:R-:W-:Y:S01]  /*55e0*/  @!P3 FMUL R27, R27, 0.5 ;  /* 0x3f0000001b1bb820 */ /* 0x000fe20000400000 */
[----:B-----5:R-:W-:Y:S01]  /*55f0*/  @!P4 FMUL R47, R47, R47 ;  /* 0x0000002f2f2fc220 */ /* 0x020fe20000400000 */
[----:B--2---:R-:W-:Y:S01]  /*5600*/  FFMA R34, R58, UR17, -R29 ;  /* 0x000000113a227c23 */ /* 0x004fe2000800081d */
[----:B------:R-:W-:-:S04]  /*5610*/  FSETP.GEU.AND P4, PT, R31, -126, PT ;  /* 0xc2fc00001f00780b */ /* 0x000fc80003f8e000 */
[----:B------:R2:W5:Y:S01]  /*5620*/  MUFU.EX2 R55, R27 ;  /* 0x0000001b00377308 */ /* 0x0005620000000800 */
[----:B---3--:R-:W-:Y:S01]  /*5630*/  @!P5 FMUL R50, R50, R50 ;  /* 0x000000323232d220 */ /* 0x008fe20000400000 */
[----:B------:R-:W-:Y:S01]  /*5640*/  FSETP.GEU.AND P5, PT, R34, -126, PT ;  /* 0xc2fc00002200780b */ /* 0x000fe20003fae000 */
[----:B------:R-:W-:Y:S01]  /*5650*/  @!P2 FMUL R38, R38, 0.5 ;  /* 0x3f0000002626a820 */ /* 0x000fe20000400000 */
[----:B-1----:R-:W-:-:S04]  /*5660*/  FFMA R26, R62, UR17, -R29 ;  /* 0x000000113e1a7c23 */ /* 0x002fc8000800081d */
[----:B------:R1:W3:Y:S01]  /*5670*/  MUFU.EX2 R54, R38 ;  /* 0x0000002600367308 */ /* 0x0002e20000000800 */
[----:B----4-:R-:W-:Y:S01]  /*5680*/  @!P6 FMUL R51, R51, R51 ;  /* 0x000000333333e220 */ /* 0x010fe20000400000 */
[----:B------:R-:W-:Y:S01]  /*5690*/  FSETP.GEU.AND P6, PT, R59, -126, PT ;  /* 0xc2fc00003b00780b */ /* 0x000fe20003fce000 */
[----:B------:R-:W-:Y:S01]  /*56a0*/  @!P4 FMUL R31, R31, 0.5 ;  /* 0x3f0000001f1fc820 */ /* 0x000fe20000400000 */
[----:B--2---:R-:W-:-:S03]  /*56b0*/  FFMA R27, R63, UR17, -R29 ;  /* 0x000000113f1b7c23 */ /* 0x004fc6000800081d */
[----:B------:R-:W-:Y:S01]  /*56c0*/  @!P5 FMUL R34, R34, 0.5 ;  /* 0x3f0000002222d820 */ /* 0x000fe20000400000 */
[----:B------:R2:W4:Y:S01]  /*56d0*/  MUFU.EX2 R58, R31 ;  /* 0x0000001f003a7308 */ /* 0x0005220000000800 */
[----:B-----5:R-:W-:Y:S01]  /*56e0*/  @!P3 FMUL R55, R55, R55 ;  /* 0x000000373737b220 */ /* 0x020fe20000400000 */
[----:B------:R-:W-:Y:S01]  /*56f0*/  FSETP.GEU.AND P3, PT, R27, -126, PT ;  /* 0xc2fc00001b00780b */ /* 0x000fe20003f6e000 */
[----:B-1----:R-:W-:-:S04]  /*5700*/  FFMA R38, R70, UR17, -R29 ;  /* 0x0000001146267c23 */ /* 0x002fc8000800081d */
[----:B------:R-:W-:Y:S01]  /*5710*/  @!P6 FMUL R59, R59, 0.5 ;  /* 0x3f0000003b3be820 */ /* 0x000fe20000400000 */
[----:B------:R1:W5:Y:S01]  /*5720*/  MUFU.EX2 R62, R34 ;  /* 0x00000022003e7308 */ /* 0x0003620000000800 */
[----:B---3--:R-:W-:Y:S01]  /*5730*/  @!P2 FMUL R54, R54, R54 ;  /* 0x000000363636a220 */ /* 0x008fe20000400000 */
[----:B--2---:R-:W-:Y:S01]  /*5740*/  FFMA R31, R66, UR17, -R29 ;  /* 0x00000011421f7c23 */ /* 0x004fe2000800081d */
[----:B------:R-:W-:-:S04]  /*5750*/  FSETP.GEU.AND P2, PT, R26, -126, PT ;  /* 0xc2fc00001a00780b */ /* 0x000fc80003f4e000 */
[----:B------:R-:W-:Y:S01]  /*5760*/  @!P3 FMUL R27, R27, 0.5 ;  /* 0x3f0000001b1bb820 */ /* 0x000fe20000400000 */
[----:B------:R-:W2:Y:S01]  /*5770*/  MUFU.EX2 R59, R59 ;  /* 0x0000003b003b7308 */ /* 0x000ea20000000800 */
[----:B----4-:R-:W-:Y:S01]  /*5780*/  @!P4 FMUL R58, R58, R58 ;  /* 0x0000003a3a3ac220 */ /* 0x010fe20000400000 */
[----:B-1----:R-:W-:Y:S01]  /*5790*/  FFMA R34, R67, UR17, -R29 ;  /* 0x0000001143227c23 */ /* 0x002fe2000800081d */
[----:B------:R-:W-:-:S05]  /*57a0*/  FSETP.GEU.AND P4, PT, R31, -126, PT ;  /* 0xc2fc00001f00780b */ /* 0x000fca0003f8e000 */
[----:B------:R1:W3:Y:S01]  /*57b0*/  MUFU.EX2 R66, R27 ;  /* 0x0000001b00427308 */ /* 0x0002e20000000800 */
[----:B-----5:R-:W-:Y:S01]  /*57c0*/  @!P5 FMUL R62, R62, R62 ;  /* 0x0000003e3e3ed220 */ /* 0x020fe20000400000 */
[----:B------:R-:W-:Y:S01]  /*57d0*/  FSETP.GEU.AND P5, PT, R34, -126, PT ;  /* 0xc2fc00002200780b */ /* 0x000fe20003fae000 */
[----:B------:R-:W-:-:S05]  /*57e0*/  @!P2 FMUL R26, R26, 0.5 ;  /* 0x3f0000001a1aa820 */ /* 0x000fca0000400000 */
[----:B------:R4:W5:Y:S01]  /*57f0*/  MUFU.EX2 R63, R26 ;  /* 0x0000001a003f7308 */ /* 0x0009620000000800 */
[----:B--2---:R-:W-:Y:S01]  /*5800*/  @!P6 FMUL R59, R59, R59 ;  /* 0x0000003b3b3be220 */ /* 0x004fe20000400000 */
[----:B------:R-:W-:Y:S01]  /*5810*/  FSETP.GEU.AND P6, PT, R38, -126, PT ;  /* 0xc2fc00002600780b */ /* 0x000fe20003fce000 */
[----:B------:R-:W-:Y:S01]  /*5820*/  @!P4 FMUL R31, R31, 0.5 ;  /* 0x3f0000001f1fc820 */ /* 0x000fe20000400000 */
[----:B-1----:R-:W-:-:S03]  /*5830*/  FFMA R27, R78, UR17, -R29 ;  /* 0x000000114e1b7c23 */ /* 0x002fc6000800081d */
[----:B------:R-:W-:Y:S01]  /*5840*/  @!P5 FMUL R34, R34, 0.5 ;  /* 0x3f0000002222d820 */ /* 0x000fe20000400000 */
[----:B------:R-:W1:Y:S01]  /*5850*/  MUFU.EX2 R67, R31 ;  /* 0x0000001f00437308 */ /* 0x000e620000000800 */
[----:B----4-:R-:W-:Y:S01]  /*5860*/  FFMA R26, R74, UR17, -R29 ;  /* 0x000000114a1a7c23 */ /* 0x010fe2000800081d */
[----:B---3--:R-:W-:-:S04]  /*5870*/  @!P3 FMUL R66, R66, R66 ;  /* 0x000000424242b220 */ /* 0x008fc80000400000 */
[----:B------:R-:W-:Y:S01]  /*5880*/  FSETP.GEU.AND P3, PT, R26, -126, PT ;  /* 0xc2fc00001a00780b */ /* 0x000fe20003f6e000 */
[----:B------:R-:W-:Y:S01]  /*5890*/  @!P6 FMUL R38, R38, 0.5 ;  /* 0x3f0000002626e820 */ /* 0x000fe20000400000 */
[----:B------:R2:W3:Y:S01]  /*58a0*/  MUFU.EX2 R70, R34 ;  /* 0x0000002200467308 */ /* 0x0004e20000000800 */
[----:B-----5:R-:W-:Y:S01]  /*58b0*/  @!P2 FMUL R63, R63, R63 ;  /* 0x0000003f3f3fa220 */ /* 0x020fe20000400000 */
[----:B------:R-:W-:-:S06]  /*58c0*/  FSETP.GEU.AND P2, PT, R71, -126, PT ;  /* 0xc2fc00004700780b */ /* 0x000fcc0003f4e000 */
[----:B------:R-:W4:Y:S01]  /*58d0*/  MUFU.EX2 R74, R38 ;  /* 0x00000026004a7308 */ /* 0x000f220000000800 */
[----:B-1----:R-:W-:Y:S01]  /*58e0*/  @!P4 FMUL R67, R67, R67 ;  /* 0x000000434343c220 */ /* 0x002fe20000400000 */
[----:B------:R-:W-:Y:S01]  /*58f0*/  FSETP.GEU.AND P4, PT, R75, -126, PT ;  /* 0xc2fc00004b00780b */ /* 0x000fe20003f8e000 */
[----:B------:R-:W-:Y:S01]  /*5900*/  @!P3 FMUL R26, R26, 0.5 ;  /* 0x3f0000001a1ab820 */ /* 0x000fe20000400000 */
[----:B--2---:R-:W-:Y:S01]  /*5910*/  FADD R34, R33, R60 ;  /* 0x0000003c21227221 */ /* 0x004fe20000000000 */
[----:B------:R-:W-:Y:S01]  /*5920*/  FADD R118, R80, R67 ;  /* 0x0000004350767221 */ /* 0x000fe20000000000 */
[----:B------:R-:W-:Y:S01]  /*5930*/  F2FP.BF16.F32.PACK_AB R60, R60, R65 ;  /* 0x000000413c3c723e */ /* 0x000fe200000010ff */
[----:B------:R-:W-:Y:S01]  /*5940*/  @!P2 FMUL R71, R71, 0.5 ;  /* 0x3f0000004747a820 */ /* 0x000fe20000400000 */
[----:B------:R1:W2:Y:S01]  /*5950*/  MUFU.EX2 R78, R26 ;  /* 0x0000001a004e7308 */ /* 0x0002a20000000800 */
[----:B---3--:R-:W-:Y:S01]  /*5960*/  @!P5 FMUL R70, R70, R70 ;  /* 0x000000464646d220 */ /* 0x008fe20000400000 */
[----:B------:R-:W-:-:S05]  /*5970*/  FSETP.GEU.AND P5, PT, R27, -126, PT ;  /* 0xc2fc00001b00780b */ /* 0x000fca0003fae000 */
[----:B------:R-:W-:Y:S01]  /*5980*/  @!P4 FMUL R75, R75, 0.5 ;  /* 0x3f0000004b4bc820 */ /* 0x000fe20000400000 */
[----:B------:R-:W3:Y:S01]  /*5990*/  MUFU.EX2 R71, R71 ;  /* 0x0000004700477308 */ /* 0x000ee20000000800 */
[----:B----4-:R-:W-:Y:S01]  /*59a0*/  @!P6 FMUL R74, R74, R74 ;  /* 0x0000004a4a4ae220 */ /* 0x010fe20000400000 */
[----:B------:R-:W-:Y:S01]  /*59b0*/  FSETP.GEU.AND P6, PT, R42, -126, PT ;  /* 0xc2fc00002a00780b */ /* 0x000fe20003fce000 */
[----:B-1----:R-:W-:Y:S01]  /*59c0*/  FADD R26, R32, R65 ;  /* 0x00000041201a7221 */ /* 0x002fe20000000000 */
[----:B------:R-:W-:Y:S02]  /*59d0*/  F2FP.BF16.F32.PACK_AB R32, R33, R32 ;  /* 0x000000202120723e */ /* 0x000fe400000010ff */
[----:B------:R-:W-:Y:S01]  /*59e0*/  F2FP.BF16.F32.PACK_AB R33, R46, R43 ;  /* 0x0000002b2e21723e */ /* 0x000fe200000010ff */
[----:B------:R-:W-:Y:S01]  /*59f0*/  @!P5 FMUL R27, R27, 0.5 ;  /* 0x3f0000001b1bd820 */ /* 0x000fe20000400000 */
[----:B------:R-:W1:Y:S01]  /*5a00*/  MUFU.EX2 R75, R75 ;  /* 0x0000004b004b7308 */ /* 0x000e620000000800 */
[----:B--2---:R-:W-:Y:S01]  /*5a10*/  @!P3 FMUL R78, R78, R78 ;  /* 0x0000004e4e4eb220 */ /* 0x004fe20000400000 */
[----:B------:R-:W-:Y:S01]  /*5a20*/  FSETP.GEU.AND P3, PT, R83, -126, PT ;  /* 0xc2fc00005300780b */ /* 0x000fe20003f6e000 */
[----:B------:R-:W-:Y:S01]  /*5a30*/  FADD R29, R7, R26 ;  /* 0x0000001a071d7221 */ /* 0x000fe20000000000 */
[----:B------:R-:W-:Y:S01]  /*5a40*/  FADD R7, R11, R44 ;  /* 0x0000002c0b077221 */ /* 0x000fe20000000000 */
[----:B------:R-:W-:Y:S01]  /*5a50*/  FADD R26, R15, R52 ;  /* 0x000000340f1a7221 */ /* 0x000fe20000000000 */
[----:B------:R-:W-:Y:S01]  /*5a60*/  FADD R120, R43, R78 ;  /* 0x0000004e2b787221 */ /* 0x000fe20000000000 */
[----:B------:R-:W-:Y:S01]  /*5a70*/  @!P6 FMUL R42, R42, 0.5 ;  /* 0x3f0000002a2ae820 */ /* 0x000fe20000400000 */
[----:B------:R2:W4:Y:S01]  /*5a80*/  MUFU.EX2 R82, R27 ;  /* 0x0000001b00527308 */ /* 0x0005220000000800 */
[----:B------:R-:W-:Y:S01]  /*5a90*/  FADD R31, R7, R34 ;  /* 0x00000022071f7221 */ /* 0x000fe20000000000 */
[----:B---3--:R-:W-:Y:S01]  /*5aa0*/  @!P2 FMUL R71, R71, R71 ;  /* 0x000000474747a220 */ /* 0x008fe20000400000 */
[----:B------:R-:W-:Y:S01]  /*5ab0*/  FADD R7, R8, R53 ;  /* 0x0000003508077221 */ /* 0x000fe20000000000 */
[----:B------:R-:W-:Y:S01]  /*5ac0*/  FADD R34, R40, R77 ;  /* 0x0000004d28227221 */ /* 0x000fe20000000000 */
[----:B------:R-:W-:Y:S01]  /*5ad0*/  FSETP.GEU.AND P2, PT, R117, -126, PT ;  /* 0xc2fc00007500780b */ /* 0x000fe20003f4e000 */
[----:B------:R-:W-:Y:S01]  /*5ae0*/  FADD R29, R29, R36 ;  /* 0x000000241d1d7221 */ /* 0x000fe20000000000 */
[----:B------:R-:W-:Y:S01]  /*5af0*/  @!P3 FMUL R83, R83, 0.5 ;  /* 0x3f0000005353b820 */ /* 0x000fe20000400000 */
[----:B------:R3:W5:Y:S01]  /*5b00*/  MUFU.EX2 R86, R42 ;  /* 0x0000002a00567308 */ /* 0x0007620000000800 */
[----:B-1----:R-:W-:Y:S01]  /*5b10*/  @!P4 FMUL R75, R75, R75 ;  /* 0x0000004b4b4bc220 */ /* 0x002fe20000400000 */
[----:B------:R-:W-:Y:S01]  /*5b20*/  FSETP.GEU.AND P4, PT, R79, -126, PT ;  /* 0xc2fc00004f00780b */ /* 0x000fe20003f8e000 */
[C---:B--2---:R-:W-:Y:S01]  /*5b30*/  FADD R27, R41.reuse, R68 ;  /* 0x00000044291b7221 */ /* 0x044fe20000000000 */
[----:B------:R-:W-:Y:S01]  /*5b40*/  F2FP.BF16.F32.PACK_AB R36, R41, R20 ;  /* 0x000000142924723e */ /* 0x000fe200000010ff */
[----:B------:R-:W-:Y:S01]  /*5b50*/  FADD R119, R46, R75 ;  /* 0x0000004b2e777221 */ /* 0x000fe20000000000 */
[----:B------:R-:W-:Y:S01]  /*5b60*/  F2FP.BF16.F32.PACK_AB R46, R48, R53 ;  /* 0x00000035302e723e */ /* 0x000fe200000010ff */
[----:B------:R-:W-:Y:S01]  /*5b70*/  FADD R38, R26, R27 ;  /* 0x0000001b1a267221 */ /* 0x000fe20000000000 */
[----:B------:R-:W1:Y:S01]  /*5b80*/  MUFU.EX2 R83, R83 ;  /* 0x0000005300537308 */ /* 0x000e620000000800 */
[----:B----4-:R-:W-:Y:S01]  /*5b90*/  @!P5 FMUL R82, R82, R82 ;  /* 0x000000525252d220 */ /* 0x010fe20000400000 */
[----:B------:R-:W-:Y:S01]  /*5ba0*/  FSETP.GEU.AND P5, PT, R85, -126, PT ;  /* 0xc2fc00005500780b */ /* 0x000fe20003fae000 */
[----:B------:R-:W-:Y:S01]  /*5bb0*/  FADD R26, R14, R69 ;  /* 0x000000450e1a7221 */ /* 0x000fe20000000000 */
[----:B---3--:R-:W-:Y:S01]  /*5bc0*/  FADD R42, R9, R34 ;  /* 0x00000022092a7221 */ /* 0x008fe20000000000 */
[----:B------:R-:W-:Y:S01]  /*5bd0*/  FADD R9, R21, R56 ;  /* 0x0000003815097221 */ /* 0x000fe20000000000 */
[----:B------:R-:W-:Y:S01]  /*5be0*/  FADD R34, R45, R72 ;  /* 0x000000482d227221 */ /* 0x000fe20000000000 */
[----:B------:R-:W-:Y:S01]  /*5bf0*/  @!P4 FMUL R79, R79, 0.5 ;  /* 0x3f0000004f4fc820 */ /* 0x000fe20000400000 */
[----:B------:R-:W-:Y:S01]  /*5c00*/  FADD R27, R7, R26 ;  /* 0x0000001a071b7221 */ /* 0x000fe20000000000 */
[----:B-----5:R-:W-:Y:S01]  /*5c10*/  @!P6 FMUL R86, R86, R86 ;  /* 0x000000565656e220 */ /* 0x020fe20000400000 */
[----:B------:R-:W-:Y:S01]  /*5c20*/  FSETP.GEU.AND P6, PT, R87, -126, PT ;  /* 0xc2fc00005700780b */ /* 0x000fe20003fce000 */
[----:B------:R-:W-:Y:S01]  /*5c30*/  FADD R7, R13, R48 ;  /* 0x000000300d077221 */ /* 0x000fe20000000000 */
[----:B------:R-:W-:Y:S01]  /*5c40*/  FADD R26, R37, R64 ;  /* 0x00000040251a7221 */ /* 0x000fe20000000000 */
[----:B------:R-:W2:Y:S01]  /*5c50*/  MUFU.EX2 R79, R79 ;  /* 0x0000004f004f7308 */ /* 0x000ea20000000800 */
[----:B------:R-:W-:Y:S01]  /*5c60*/  FADD R34, R9, R34 ;  /* 0x0000002209227221 */ /* 0x000fe20000000000 */
[----:B------:R-:W-:Y:S01]  /*5c70*/  @!P5 FMUL R85, R85, 0.5 ;  /* 0x3f0000005555d820 */ /* 0x000fe20000400000 */
[----:B------:R-:W-:Y:S01]  /*5c80*/  FADD R7, R7, R26 ;  /* 0x0000001a07077221 */ /* 0x000fe20000000000 */
[----:B-1----:R-:W-:Y:S01]  /*5c90*/  @!P3 FMUL R83, R83, R83 ;  /* 0x000000535353b220 */ /* 0x002fe20000400000 */
[----:B------:R-:W-:Y:S01]  /*5ca0*/  FSETP.GEU.AND P3, PT, R12, -126, PT ;  /* 0xc2fc00000c00780b */ /* 0x000fe20003f6e000 */
[----:B------:R-:W-:Y:S01]  /*5cb0*/  FADD R121, R51, R86 ;  /* 0x0000005633797221 */ /* 0x000fe20000000000 */
[----:B------:R-:W-:Y:S01]  /*5cc0*/  FADD R9, R25, R62 ;  /* 0x0000003e19097221 */ /* 0x000fe20000000000 */
[----:B------:R1:W3:Y:S01]  /*5cd0*/  MUFU.EX2 R116, R85 ;  /* 0x0000005500747308 */ /* 0x0002e20000000800 */
[----:B------:R-:W-:Y:S01]  /*5ce0*/  FADD R26, R30, R59 ;  /* 0x0000003b1e1a7221 */ /* 0x000fe20000000000 */
[----:B------:R-:W-:Y:S01]  /*5cf0*/  @!P6 FMUL R87, R87, 0.5 ;  /* 0x3f0000005757e820 */ /* 0x000fe20000400000 */
[----:B------:R-:W-:Y:S01]  /*5d00*/  FADD R125, R118, R121 ;  /* 0x00000079767d7221 */ /* 0x000fe20000000000 */
[----:B------:R-:W-:Y:S01]  /*5d10*/  @!P2 FMUL R117, R117, 0.5 ;  /* 0x3f0000007575a820 */ /* 0x000fe20000400000 */
[----:B------:R-:W-:Y:S01]  /*5d20*/  FADD R122, R9, R120 ;  /* 0x00000078097a7221 */ /* 0x000fe20000000000 */
[----:B------:R-:W-:Y:S01]  /*5d30*/  FADD R121, R26, R119 ;  /* 0x000000771a797221 */ /* 0x000fe20000000000 */
[----:B------:R-:W-:Y:S01]  /*5d40*/  FADD R26, R81, R70 ;  /* 0x00000046511a7221 */ /* 0x000fe20000000000 */
[----:B------:R-:W4:Y:S01]  /*5d50*/  MUFU.EX2 R87, R87 ;  /* 0x0000005700577308 */ /* 0x000f220000000800 */
[----:B-1----:R-:W-:Y:S01]  /*5d60*/  FADD R85, R54, R83 ;  /* 0x0000005336557221 */ /* 0x002fe20000000000 */
[----:B------:R-:W-:Y:S01]  /*5d70*/  @!P3 FMUL R12, R12, 0.5 ;  /* 0x3f0000000c0cb820 */ /* 0x000fe20000400000 */
[----:B------:R-:W-:Y:S01]  /*5d80*/  FADD R9, R76, R63 ;  /* 0x0000003f4c097221 */ /* 0x000fe20000000000 */
[----:B------:R-:W-:Y:S01]  /*5d90*/  FADD R118, R47, R82 ;  /* 0x000000522f767221 */ /* 0x000fe20000000000 */
[----:B--2---:R-:W-:Y:S01]  /*5da0*/  @!P4 FMUL R79, R79, R79 ;  /* 0x0000004f4f4fc220 */ /* 0x004fe20000400000 */
[----:B------:R-:W-:Y:S01]  /*5db0*/  FADD R124, R26, R85 ;  /* 0x000000551a7c7221 */ /* 0x000fe20000000000 */
[----:B------:R-:W-:Y:S01]  /*5dc0*/  FADD R26, R39, R74 ;  /* 0x0000004a271a7221 */ /* 0x000fe20000000000 */
[----:B------:R-:W1:Y:S01]  /*5dd0*/  MUFU.EX2 R12, R12 ;  /* 0x0000000c000c7308 */ /* 0x000e620000000800 */
[----:B---3--:R-:W-:Y:S01]  /*5de0*/  @!P5 FMUL R116, R116, R116 ;  /* 0x000000747474d220 */ /* 0x008fe20000400000 */
[----:B------:R-:W-:Y:S01]  /*5df0*/  FADD R123, R9, R118 ;  /* 0x00000076097b7221 */ /* 0x000fe20000000000 */
[----:B------:R-:W-:Y:S01]  /*5e00*/  FADD R9, R35, R66 ;  /* 0x0000004223097221 */ /* 0x000fe20000000000 */
[----:B------:R-:W-:Y:S01]  /*5e10*/  FADD R118, R50, R79 ;  /* 0x0000004f32767221 */ /* 0x000fe20000000000 */
[----:B------:R-:W-:Y:S01]  /*5e20*/  FADD R119, R55, R116 ;  /* 0x0000007437777221 */ /* 0x000fe20000000000 */
[----:B------:R-:W-:Y:S01]  /*5e30*/  FADD R85, R84, R71 ;  /* 0x0000004754557221 */ /* 0x000fe20000000000 */
[----:B------:R-:W-:Y:S01]  /*5e40*/  FADD R31, R31, R38 ;  /* 0x000000261f1f7221 */ /* 0x000fe20000000000 */
[----:B------:R-:W2:Y:S01]  /*5e50*/  MUFU.EX2 R117, R117 ;  /* 0x0000007500757308 */ /* 0x000ea20000000800 */
        /* <DEDUP_REMOVED lines=14> */
[----:B------:R-:W-:Y:S01]  /*5f40*/  SHF.L.U32 R7, R112, 0x1f, RZ ;  /* 0x0000001f70077819 */ /* 0x000fe200000006ff */
[----:B------:R-:W-:Y:S01]  /*5f50*/  FADD R29, R29, R34 ;  /* 0x000000221d1d7221 */ /* 0x000fe20000000000 */
[----:B------:R-:W-:Y:S01]  /*5f60*/  FADD R121, R121, R120 ;  /* 0x0000007879797221 */ /* 0x000fe20000000000 */
[----:B-1----:R-:W-:Y:S01]  /*5f70*/  @!P3 FMUL R12, R12, R12 ;  /* 0x0000000c0c0cb220 */ /* 0x002fe20000400000 */
[----:B--2---:R-:W-:Y:S01]  /*5f80*/  @!P2 FMUL R117, R117, R117 ;  /* 0x000000757575a220 */ /* 0x004fe20000400000 */
[----:B------:R1:W2:Y:S01]  /*5f90*/  SYNCS.PHASECHK.TRANS64.TRYWAIT P2, [UR6+0x14200], R7 ;  /* 0x01420007ff0075a7 */ /* 0x0002a20008040146 */
[----:B------:R-:W-:Y:S01]  /*5fa0*/  FADD R122, R122, R121 ;  /* 0x000000797a7a7221 */ /* 0x000fe20000000000 */
[----:B------:R-:W-:Y:S01]  /*5fb0*/  F2FP.BF16.F32.PACK_AB R27, R35, R76 ;  /* 0x0000004c231b723e */ /* 0x000fe200000010ff */
[----:B------:R-:W-:Y:S01]  /*5fc0*/  FFMA R3, R12, R3, R29 ;  /* 0x000000030c037223 */ /* 0x000fe2000000001d */
[----:B------:R-:W-:Y:S01]  /*5fd0*/  F2FP.BF16.F32.PACK_AB R34, R37, R14 ;  /* 0x0000000e2522723e */ /* 0x000fe200000010ff */
[----:B------:R-:W-:Y:S01]  /*5fe0*/  FFMA R0, R117, R0, R122 ;  /* 0x0000000075007223 */ /* 0x000fe2000000007a */
[----:B------:R-:W-:Y:S01]  /*5ff0*/  F2FP.BF16.F32.PACK_AB R38, R45, R40 ;  /* 0x000000282d26723e */ /* 0x000fe200000010ff */
[-C--:B------:R-:W-:Y:S01]  /*6000*/  FMUL R104, R104, R12.reuse ;  /* 0x0000000c68687220 */ /* 0x080fe20000400000 */
[----:B------:R-:W-:Y:S01]  /*6010*/  F2FP.BF16.F32.PACK_AB R31, R84, R39 ;  /* 0x00000027541f723e */ /* 0x000fe200000010ff */
[-C--:B------:R-:W-:Y:S01]  /*6020*/  FMUL R105, R105, R12.reuse ;  /* 0x0000000c69697220 */ /* 0x080fe20000400000 */
[----:B------:R-:W-:Y:S01]  /*6030*/  F2FP.BF16.F32.PACK_AB R35, R50, R47 ;  /* 0x0000002f3223723e */ /* 0x000fe200000010ff */
[-C--:B------:R-:W-:Y:S01]  /*6040*/  FMUL R108, R108, R12.reuse ;  /* 0x0000000c6c6c7220 */ /* 0x080fe20000400000 */
[----:B------:R-:W-:Y:S01]  /*6050*/  F2FP.BF16.F32.PACK_AB R37, R54, R51 ;  /* 0x000000333625723e */ /* 0x000fe200000010ff */
[----:B------:R-:W-:Y:S01]  /*6060*/  FMUL R109, R109, R12 ;  /* 0x0000000c6d6d7220 */ /* 0x000fe20000400000 */
[----:B------:R-:W-:Y:S01]  /*6070*/  F2FP.BF16.F32.PACK_AB R45, R59, R62 ;  /* 0x0000003e3b2d723e */ /* 0x000fe200000010ff */
[-C--:B------:R-:W-:Y:S01]  /*6080*/  FMUL R96, R96, R12.reuse ;  /* 0x0000000c60607220 */ /* 0x080fe20000400000 */
        /* <DEDUP_REMOVED lines=12> */
[----:B------:R-:W-:Y:S01]  /*6150*/  FMUL R93, R93, R12 ;  /* 0x0000000c5d5d7220 */ /* 0x000fe20000400000 */
[----:B------:R-:W-:Y:S01]  /*6160*/  F2FP.BF16.F32.PACK_AB R26, R13, R8 ;  /* 0x000000080d1a723e */ /* 0x000fe200000010ff */
[-C--:B------:R-:W-:Y:S01]  /*6170*/  FMUL R106, R106, R117.reuse ;  /* 0x000000756a6a7220 */ /* 0x080fe20000400000 */
        /* <DEDUP_REMOVED lines=10> */
[----:B------:R-:W-:Y:S01]  /*6220*/  FMUL R95, R95, R117 ;  /* 0x000000755f5f7220 */ /* 0x000fe20000400000 */
        /* <DEDUP_REMOVED lines=10> */
[----:B-12---:R-:W-:Y:S06]  /*62d0*/  @!P0 BRA `(.L_x_29) ;  /* 0x0000000000048947 */ /* 0x006fec0003800000 */
[----:B------:R-:W-:Y:S01]  /*62e0*/  BPT.TRAP 0x1 ;  /* 0x000000040000795c */ /* 0x000fe20000300000 */
.L_x_29:
[----:B------:R-:W-:Y:S05]  /*62f0*/  @P2 BRA `(.L_x_30) ;  /* 0x0000000000082947 */ /* 0x000fea0003800000 */
[----:B------:R-:W1:Y:S02]  /*6300*/  SYNCS.PHASECHK.TRANS64.TRYWAIT P2, [UR6+0x14200], R7 ;  /* 0x01420007ff0075a7 */ /* 0x000e640008040146 */
[----:B-1----:R-:W-:Y:S05]  /*6310*/  @!P2 BRA `(.L_x_31) ;  /* 0x0000003c0004a947 */ /* 0x002fea0003800000 */
.L_x_30:
[----:B------:R-:W-:Y:S01]  /*6320*/  UIMAD UR11, UR10, 0x300, UR47 ;  /* 0x000003000a0b78a4 */ /* 0x000fe2000f8e022f */
[----:B------:R-:W-:Y:S01]  /*6330*/  WARPGROUP.ARRIVE ;  /* 0x00000000000079c5 */ /* 0x000fe20000000000 */
[----:B------:R-:W-:Y:S01]  /*6340*/  UMOV UR7, 0xc0000010 ;  /* 0xc000001000077882 */ /* 0x000fe20000000000 */
[----:B------:R-:W-:Y:S01]  /*6350*/  F2FP.BF16.F32.PACK_AB R71, R87, R116 ;  /* 0x000000745747723e */ /* 0x000fe200000010ff */
[----:B------:R-:W-:Y:S02]  /*6360*/  UIADD3 UR14, UR11, 0x100, URZ ;  /* 0x000001000b0e7890 */ /* 0x000fe4000fffe03f */
[----:B------:R-:W-:Y:S02]  /*6370*/  UIADD3 UR15, UR11, 0x200, URZ ;  /* 0x000002000b0f7890 */ /* 0x000fe4000fffe03f */
[----:B------:R-:W-:Y:S02]  /*6380*/  UMOV UR6, UR11 ;  /* 0x0000000b00067c82 */ /* 0x000fe40008000000 */
[----:B------:R-:W-:Y:S01]  /*6390*/  HGMMA.64x16x16.F32.BF16 R104, R24, gdesc[UR4].tnspB, R104, gsb0 ;  /* 0x4020000418687df0 */ /* 0x000fe20008001868 */
[----:B------:R-:W-:Y:S01]  /*63a0*/  UMOV UR6, UR14 ;  /* 0x0000000e00067c82 */ /* 0x000fe20008000000 */
[----:B------:R-:W-:Y:S01]  /*63b0*/  UMOV UR7, 0xc0000010 ;  /* 0xc000001000077882 */ /* 0x000fe20000000000 */
[----:B------:R-:W-:Y:S01]  /*63c0*/  UIADD3 UR14, UR11, 0x120, URZ ;  /* 0x000001200b0e7890 */ /* 0x000fe2000fffe03f */
[----:B------:R-:W-:-:S02]  /*63d0*/  WARPGROUP.DEPBAR.LE gsb0, 0x0 ;  /* 0x00008000000079c5 */ /* 0x000fc40000010000 */
        /* <DEDUP_REMOVED lines=128> */
.L_x_32:
[----:B------:R-:W-:-:S04]  /*6be0*/  ULEA UR6, UR16, UR39, 0x3 ;  /* 0x0000002710067291 */ /* 0x000fc8000f8e183f */
[----:B------:R-:W-:-:S04]  /*6bf0*/  UIADD3 UR6, UR6, 0x14228, URZ ;  /* 0x0001422806067890 */ /* 0x000fc8000fffe03f */
[----:B------:R-:W-:-:S09]  /*6c00*/  UPRMT UR6, URZ, 0x654, UR6 ;  /* 0x000006543f067896 */ /* 0x000fd20008000006 */
[----:B------:R-:W-:Y:S01]  /*6c10*/  SYNCS.ARRIVE.TRANS64.RED.A1T0 RZ, [UR6], RZ ;  /* 0x000000ffffff79a7 */ /* 0x000fe20008100406 */
[----:B------:R-:W-:Y:S05]  /*6c20*/  @P1 BRA `(.L_x_33) ;  /* 0x0000000000041947 */ /* 0x000fea0003800000 */
[----:B------:R-:W-:Y:S01]  /*6c30*/  BPT.TRAP 0x1 ;  /* 0x000000040000795c */ /* 0x000fe20000300000 */
.L_x_33:
[----:B------:R-:W-:-:S04]  /*6c40*/  UIADD3 UR16, UR16, 0x1, URZ ;  /* 0x0000000110107890 */ /* 0x000fc8000fffe03f */
[----:B------:R-:W-:-:S04]  /*6c50*/  UISETP.NE.AND UP0, UPT, UR16, 0x5, UPT ;  /* 0x000000051000788c */ /* 0x000fc8000bf05270 */
[----:B------:R-:W-:Y:S01]  /*6c60*/  USEL UR16, UR16, URZ, UP0 ;  /* 0x0000003f10107287 */ /* 0x000fe20008000000 */
[----:B------:R-:W-:Y:S11]  /*6c70*/  @!P0 BRA `(.L_x_34) ;  /* 0x0000000000048947 */ /* 0x000ff60003800000 */
[----:B------:R-:W-:Y:S01]  /*6c80*/  BPT.TRAP 0x1 ;  /* 0x000000040000795c */ /* 0x000fe20000300000 */
.L_x_34:
[----:B------:R-:W-:-:S04]  /*6c90*/  ULEA UR6, UR16, UR39, 0x3 ;  /* 0x0000002710067291 */ /* 0x000fc8000f8e183f */
[----:B------:R-:W-:-:S04]  /*6ca0*/  UIADD3 UR6, UR6, 0x14228, URZ ;  /* 0x0001422806067890 */ /* 0x000fc8000fffe03f */
[----:B------:R-:W-:-:S09]  /*6cb0*/  UPRMT UR6, URZ, 0x654, UR6 ;  /* 0x000006543f067896 */ /* 0x000fd20008000006 */
[----:B------:R-:W-:Y:S01]  /*6cc0*/  SYNCS.ARRIVE.TRANS64.RED.A1T0 RZ, [UR6], RZ ;  /* 0x000000ffffff79a7 */ /* 0x000fe20008100406 */
[----:B------:R-:W-:Y:S05]  /*6cd0*/  @P1 BRA `(.L_x_35) ;  /* 0x0000000000041947 */ /* 0x000fea0003800000 */
[----:B------:R-:W-:Y:S01]  /*6ce0*/  BPT.TRAP 0x1 ;  /* 0x000000040000795c */ /* 0x000fe20000300000 */
.L_x_35:
[----:B------:R-:W-:Y:S01]  /*6cf0*/  UIADD3 UR10, UR10, 0x1, URZ ;  /* 0x000000010a0a7890 */ /* 0x000fe2000fffe03f */
[C---:B------:R-:W-:Y:S01]  /*6d00*/  ISETP.GT.AND P2, PT, R6.reuse, 0x2, PT ;  /* 0x000000020600780c */ /* 0x040fe20003f44270 */
[----:B------:R-:W-:Y:S01]  /*6d10*/  UIADD3 UR16, UR16, 0x1, URZ ;  /* 0x0000000110107890 */ /* 0x000fe2000fffe03f */
[----:B------:R-:W-:Y:S01]  /*6d20*/  IADD3 R6, R6, -0x1, RZ ;  /* 0xffffffff06067810 */ /* 0x000fe20007ffe0ff */
[----:B------:R-:W-:Y:S01]  /*6d30*/  UISETP.NE.AND UP1, UPT, UR10, 0x5, UPT ;  /* 0x000000050a00788c */ /* 0x000fe2000bf25270 */
[----:B------:R-:W-:Y:S01]  /*6d40*/  IMAD.MOV.U32 R9, RZ, RZ, R4 ;  /* 0x000000ffff097224 */ /* 0x000fe200078e0004 */
[----:B------:R-:W-:Y:S01]  /*6d50*/  UISETP.NE.AND UP0, UPT, UR16, 0x5, UPT ;  /* 0x000000051000788c */ /* 0x000fe2000bf05270 */
[----:B-1----:R-:W-:Y:S01]  /*6d60*/  MOV R7, R5 ;  /* 0x0000000500077202 */ /* 0x002fe20000000f00 */
[----:B------:R-:W-:Y:S02]  /*6d70*/  USEL UR6, URZ, 0x1, UP1 ;  /* 0x000000013f067887 */ /* 0x000fe40008800000 */
[----:B------:R-:W-:-:S02]  /*6d80*/  USEL UR16, UR16, URZ, UP0 ;  /* 0x0000003f10107287 */ /* 0x000fc40008000000 */
[----:B------:R-:W-:Y:S02]  /*6d90*/  USEL UR60, UR10, URZ, UP1 ;  /* 0x0000003f0a3c7287 */ /* 0x000fe40008800000 */
[----:B------:R-:W-:Y:S01]  /*6da0*/  LOP3.LUT R112, R112, UR6, RZ, 0x3c, !PT ;  /* 0x0000000670707c12 */ /* 0x000fe2000f8e3cff */
[----:B------:R-:W-:Y:S09]  /*6db0*/  @P2 BRA `(.L_x_36) ;  /* 0xffffffd000842947 */ /* 0x000ff2000383ffff */
.L_x_25:
[----:B------:R-:W-:-:S06]  /*6dc0*/  UISETP.NE.AND UP0, UPT, UR54, 0x3, UPT ;  /* 0x000000033600788c */ /* 0x000fcc000bf05270 */
[----:B------:R-:W-:-:S13]  /*6dd0*/  PLOP3.LUT P2, PT, PT, PT, UP0, 0x80, 0x0 ;  /* 0x000000000000781c */ /* 0x000fda0003f4f008 */
[----:B------:R-:W-:Y:S05]  /*6de0*/  @!P2 BRA `(.L_x_37) ;  /* 0x000000000004a947 */ /* 0x000fea0003800000 */
[----:B------:R-:W-:Y:S01]  /*6df0*/  BPT.TRAP 0x1 ;  /* 0x000000040000795c */ /* 0x000fe20000300000 */
.L_x_37:
[----:B------:R-:W-:Y:S02]  /*6e00*/  UISETP.GT.U32.AND UP0, UPT, UR55, 0x1, UPT ;  /* 0x000000013700788c */ /* 0x000fe4000bf04070 */
[----:B------:R-:W-:-:S04]  /*6e10*/  ULEA UR4, UR36, UR39, 0x3 ;  /* 0x0000002724047291 */ /* 0x000fc8000f8e183f */
[----:B------:R-:W-:Y:S01]  /*6e20*/  UIADD3 UR4, UR4, 0x14260, URZ ;  /* 0x0001426004047890 */ /* 0x000fe2000fffe03f */
[----:B------:R-:W-:-:S03]  /*6e30*/  PLOP3.LUT P2, PT, PT, PT, UP0, 0x80, 0x0 ;  /* 0x000000000000781c */ /* 0x000fc60003f4f008 */
[----:B------:R-:W-:-:S09]  /*6e40*/  UPRMT UR4, URZ, 0x654, UR4 ;  /* 0x000006543f047896 */ /* 0x000fd20008000004 */
[----:B------:R-:W-:Y:S01]  /*6e50*/  SYNCS.ARRIVE.TRANS64.RED.A1T0 RZ, [UR4], RZ ;  /* 0x000000ffffff79a7 */ /* 0x000fe20008100404 */
[----:B------:R-:W-:Y:S05]  /*6e60*/  @P2 BRA `(.L_x_38) ;  /* 0x0000000000042947 */ /* 0x000fea0003800000 */
[----:B------:R-:W-:Y:S01]  /*6e70*/  BPT.TRAP 0x1 ;  /* 0x000000040000795c */ /* 0x000fe20000300000 */
.L_x_38:
[----:B------:R-:W-:Y:S05]  /*6e80*/  @!P0 BRA `(.L_x_39) ;  /* 0x0000000000048947 */ /* 0x000fea0003800000 */
[----:B------:R-:W-:Y:S01]  /*6e90*/  BPT.TRAP 0x1 ;  /* 0x000000040000795c */ /* 0x000fe20000300000 */
.L_x_39:
[----:B------:R-:W-:-:S04]  /*6ea0*/  ULEA UR16, UR16, UR39, 0x3 ;  /* 0x0000002710107291 */ /* 0x000fc8000f8e183f */
[----:B------:R-:W-:-:S04]  /*6eb0*/  UIADD3 UR16, UR16, 0x14228, URZ ;  /* 0x0001422810107890 */ /* 0x000fc8000fffe03f */
[----:B------:R-:W-:-:S09]  /*6ec0*/  UPRMT UR16, URZ, 0x654, UR16 ;  /* 0x000006543f107896 */ /* 0x000fd20008000010 */
[----:B------:R-:W-:Y:S01]  /*6ed0*/  SYNCS.ARRIVE.TRANS64.RED.A1T0 RZ, [UR16], RZ ;  /* 0x000000ffffff79a7 */ /* 0x000fe20008100410 */
[----:B------:R-:W-:Y:S05]  /*6ee0*/  @P1 BRA `(.L_x_40) ;  /* 0x0000000000041947 */ /* 0x000fea0003800000 */
[----:B------:R-:W-:Y:S01]  /*6ef0*/  BPT.TRAP 0x1 ;  /* 0x000000040000795c */ /* 0x000fe20000300000 */
.L_x_40:
[----:B------:R-:W1:Y:S01]  /*6f00*/  SHFL.BFLY PT, R6, R3, 0x1, 0x1f ;  /* 0x0c201f0003067f89 */ /* 0x000e6200000e0000 */
[----:B------:R-:W-:Y:S01]  /*6f10*/  BSSY B0, `(.L_x_41) ;  /* 0x0000023000007945 */ /* 0x000fe20003800000 */
[----:B------:R-:W-:Y:S02]  /*6f20*/  MOV R10, 0x3f800000 ;  /* 0x3f800000000a7802 */ /* 0x000fe40000000f00 */
[----:B------:R-:W2:Y:S01]  /*6f30*/  SHFL.BFLY PT, R7, R0, 0x1, 0x1f ;  /* 0x0c201f0000077f89 */ /* 0x000ea200000e0000 */
[----:B------:R-:W-:Y:S01]  /*6f40*/  MOV R11, 0x7f800000 ;  /* 0x7f800000000b7802 */ /* 0x000fe20000000f00 */
[----:B-1----:R-:W-:Y:S01]  /*6f50*/  FADD R6, R6, R3 ;  /* 0x0000000306067221 */ /* 0x002fe20000000000 */
[----:B--2---:R-:W-:-:S04]  /*6f60*/  FADD R15, R7, R0 ;  /* 0x00000000070f7221 */ /* 0x004fc80000000000 */
[----:B------:R-:W1:Y:S01]  /*6f70*/  SHFL.BFLY PT, R9, R6, 0x2, 0x1f ;  /* 0x0c401f0006097f89 */ /* 0x000e6200000e0000 */
[----:B------:R-:W-:-:S03]  /*6f80*/  IMAD.MOV.U32 R7, RZ, RZ, 0x3f800000 ;  /* 0x3f800000ff077424 */ /* 0x000fc600078e00ff */
[----:B------:R-:W2:Y:S01]  /*6f90*/  SHFL.BFLY PT, R20, R15, 0x2, 0x1f ;  /* 0x0c401f000f147f89 */ /* 0x000ea200000e0000 */
[C---:B-1----:R-:W-:Y:S01]  /*6fa0*/  FSETP.NE.AND P0, PT, R6.reuse, -R9, PT ;  /* 0x800000090600720b */ /* 0x042fe20003f05000 */
[----:B------:R-:W-:Y:S01]  /*6fb0*/  FADD R3, R6, R9 ;  /* 0x0000000906037221 */ /* 0x000fe20000000000 */
[----:B------:R-:W-:Y:S02]  /*6fc0*/  IMAD.MOV.U32 R9, RZ, RZ, 0x7f800000 ;  /* 0x7f800000ff097424 */ /* 0x000fe400078e00ff */
[----:B--2---:R-:W-:-:S09]  /*6fd0*/  FADD R8, R15, R20 ;  /* 0x000000140f087221 */ /* 0x004fd20000000000 */
[----:B------:R-:W-:Y:S05]  /*6fe0*/  @!P0 BRA `(.L_x_42) ;  /* 0x0000000000548947 */ /* 0x000fea0003800000 */
[----:B------:R-:W-:Y:S01]  /*6ff0*/  VIADD R0, R3, 0x1800000 ;  /* 0x0180000003007836 */ /* 0x000fe20000000000 */
[----:B------:R-:W-:Y:S04]  /*7000*/  BSSY B1, `(.L_x_43) ;  /* 0x000000c000017945 */ /* 0x000fe80003800000 */
[----:B------:R-:W-:-:S04]  /*7010*/  LOP3.LUT R0, R0, 0x7f800000, RZ, 0xc0, !PT ;  /* 0x7f80000000007812 */ /* 0x000fc800078ec0ff */
[----:B------:R-:W-:-:S13]  /*7020*/  ISETP.GT.U32.AND P0, PT, R0, 0x1ffffff, PT ;  /* 0x01ffffff0000780c */ /* 0x000fda0003f04070 */
[----:B------:R-:W-:Y:S05]  /*7030*/  @P0 BRA `(.L_x_44) ;  /* 0x0000000000100947 */ /* 0x000fea0003800000 */
[----:B------:R-:W-:-:S07]  /*7040*/  MOV R14, 0x7060 ;  /* 0x00007060000e7802 */ /* 0x000fce0000000f00 */
[----:B------:R-:W-:Y:S05]  /*7050*/  CALL.REL.NOINC `($__internal_0_$__cuda_sm20_rcp_rn_f32_slowpath) ;  /* 0x0000003000c47944 */ /* 0x000fea0003c00000 */
[----:B------:R-:W-:Y:S01]  /*7060*/  MOV R7, R0 ;  /* 0x0000000000077202 */ /* 0x000fe20000000f00 */
[----:B------:R-:W-:Y:S06]  /*7070*/  BRA `(.L_x_45) ;  /* 0x0000000000107947 */ /* 0x000fec0003800000 */
.L_x_44:
[----:B------:R-:W1:Y:S02]  /*7080*/  MUFU.RCP R0, R3 ;  /* 0x0000000300007308 */ /* 0x000e640000001000 */
[----:B-1----:R-:W-:-:S04]  /*7090*/  FFMA R6, R3, R0, -1 ;  /* 0xbf80000003067423 */ /* 0x002fc80000000000 */
[----:B------:R-:W-:-:S04]  /*70a0*/  FADD.FTZ R7, -R6, -RZ ;  /* 0x800000ff06077221 */ /* 0x000fc80000010100 */
[----:B------:R-:W-:-:S07]  /*70b0*/  FFMA R7, R0, R7, R0 ;  /* 0x0000000700077223 */ /* 0x000fce0000000000 */
.L_x_45:
[----:B------:R-:W-:Y:S05]  /*70c0*/  BSYNC B1 ;  /* 0x0000000000017941 */ /* 0x000fea0003800000 */
.L_x_43:
[----:B------:R-:W-:Y:S01]  /*70d0*/  FSETP.GEU.AND P0, PT, |R3|, 1.175494350822287508e-38, PT ;  /* 0x008000000300780b */ /* 0x000fe20003f0e200 */
[----:B------:R-:W-:-:S12]  /*70e0*/  ULDC UR4, c[0x0][0x600] ;  /* 0x0001800000047ab9 */ /* 0x000fd80000000800 */
[----:B------:R-:W-:-:S04]  /*70f0*/  @!P0 FMUL R3, R3, 16777216 ;  /* 0x4b80000003038820 */ /* 0x000fc80000400000 */
[----:B------:R-:W1:Y:S02]  /*7100*/  MUFU.LG2 R0, R3 ;  /* 0x0000000300007308 */ /* 0x000e640000000c00 */
[----:B-1----:R-:W-:-:S04]  /*7110*/  @!P0 FADD R0, R0, -24 ;  /* 0xc1c0000000008421 */ /* 0x002fc80000000000 */
[----:B------:R-:W-:-:S04]  /*7120*/  FMUL R11, R0, 0.69314718246459960938 ;  /* 0x3f317218000b7820 */ /* 0x000fc80000400000 */
[----:B------:R-:W-:-:S07]  /*7130*/  FFMA R11, R4, UR4, R11 ;  /* 0x00000004040b7c23 */ /* 0x000fce000800000b */
.L_x_42:
[----:B------:R-:W-:Y:S05]  /*7140*/  BSYNC B0 ;  /* 0x0000000000007941 */ /* 0x000fea0003800000 */
.L_x_41:
[----:B------:R-:W-:Y:S01]  /*7150*/  FSETP.NE.AND P0, PT, R15, -R20, PT ;  /* 0x800000140f00720b */ /* 0x000fe20003f05000 */
[----:B------:R-:W-:Y:S01]  /*7160*/  ULDC UR4, c[0x0][0x608] ;  /* 0x0001820000047ab9 */ /* 0x000fe20000000800 */
[----:B------:R-:W-:Y:S01]  /*7170*/  BSSY B0, `(.L_x_46) ;  /* 0x0000025000007945 */ /* 0x000fe20003800000 */
[----:B------:R-:W-:-:S04]  /*7180*/  FMUL R7, R7, UR4 ;  /* 0x0000000407077c20 */ /* 0x000fc80008400000 */
        /* <DEDUP_REMOVED lines=12> */
[----:B------:R-:W-:Y:S06]  /*7250*/  @!P0 BRA `(.L_x_47) ;  /* 0x0000000000588947 */ /* 0x000fec0003800000 */
[----:B------:R-:W-:Y:S01]  /*7260*/  VIADD R0, R8, 0x1800000 ;  /* 0x0180000008007836 */ /* 0x000fe20000000000 */
[----:B------:R-:W-:Y:S04]  /*7270*/  BSSY B1, `(.L_x_48) ;  /* 0x000000d000017945 */ /* 0x000fe80003800000 */
[----:B------:R-:W-:-:S04]  /*7280*/  LOP3.LUT R0, R0, 0x7f800000, RZ, 0xc0, !PT ;  /* 0x7f80000000007812 */ /* 0x000fc800078ec0ff */
[----:B------:R-:W-:-:S13]  /*7290*/  ISETP.GT.U32.AND P0, PT, R0, 0x1ffffff, PT ;  /* 0x01ffffff0000780c */ /* 0x000fda0003f04070 */
[----:B------:R-:W-:Y:S05]  /*72a0*/  @P0 BRA `(.L_x_49) ;  /* 0x0000000000140947 */ /* 0x000fea0003800000 */
[----:B------:R-:W-:Y:S02]  /*72b0*/  MOV R3, R8 ;  /* 0x0000000800037202 */ /* 0x000fe40000000f00 */
[----:B------:R-:W-:-:S07]  /*72c0*/  MOV R14, 0x72e0 ;  /* 0x000072e0000e7802 */ /* 0x000fce0000000f00 */
[----:B------:R-:W-:Y:S05]  /*72d0*/  CALL.REL.NOINC `($__internal_0_$__cuda_sm20_rcp_rn_f32_slowpath) ;  /* 0x0000003000247944 */ /* 0x000fea0003c00000 */
[----:B------:R-:W-:Y:S01]  /*72e0*/  IMAD.MOV.U32 R10, RZ, RZ, R0 ;  /* 0x000000ffff0a7224 */ /* 0x000fe200078e0000 */
[----:B------:R-:W-:Y:S06]  /*72f0*/  BRA `(.L_x_50) ;  /* 0x0000000000107947 */ /* 0x000fec0003800000 */
.L_x_49:
[----:B------:R-:W1:Y:S02]  /*7300*/  MUFU.RCP R3, R8 ;  /* 0x0000000800037308 */ /* 0x000e640000001000 */
[----:B-1----:R-:W-:-:S04]  /*7310*/  FFMA R0, R8, R3, -1 ;  /* 0xbf80000008007423 */ /* 0x002fc80000000003 */
[----:B------:R-:W-:-:S04]  /*7320*/  FADD.FTZ R0, -R0, -RZ ;  /* 0x800000ff00007221 */ /* 0x000fc80000010100 */
[----:B------:R-:W-:-:S07]  /*7330*/  FFMA R10, R3, R0, R3 ;  /* 0x00000000030a7223 */ /* 0x000fce0000000003 */
.L_x_50:
[----:B------:R-:W-:Y:S05]  /*7340*/  BSYNC B1 ;  /* 0x0000000000017941 */ /* 0x000fea0003800000 */
.L_x_48:
[----:B------:R-:W-:Y:S01]  /*7350*/  FSETP.GEU.AND P0, PT, |R8|, 1.175494350822287508e-38, PT ;  /* 0x008000000800780b */ /* 0x000fe20003f0e200 */
[----:B------:R-:W-:-:S12]  /*7360*/  ULDC UR4, c[0x0][0x600] ;  /* 0x0001800000047ab9 */ /* 0x000fd80000000800 */
[----:B------:R-:W-:-:S04]  /*7370*/  @!P0 FMUL R8, R8, 16777216 ;  /* 0x4b80000008088820 */ /* 0x000fc80000400000 */
[----:B------:R-:W1:Y:S02]  /*7380*/  MUFU.LG2 R0, R8 ;  /* 0x0000000800007308 */ /* 0x000e640000000c00 */
[----:B-1----:R-:W-:-:S04]  /*7390*/  @!P0 FADD R0, R0, -24 ;  /* 0xc1c0000000008421 */ /* 0x002fc80000000000 */
[----:B------:R-:W-:-:S04]  /*73a0*/  FMUL R0, R0, 0.69314718246459960938 ;  /* 0x3f31721800007820 */ /* 0x000fc80000400000 */
[----:B------:R-:W-:-:S07]  /*73b0*/  FFMA R9, R5, UR4, R0 ;  /* 0x0000000405097c23 */ /* 0x000fce0008000000 */
.L_x_47:
[----:B------:R-:W-:Y:S05]  /*73c0*/  BSYNC B0 ;  /* 0x0000000000007941 */ /* 0x000fea0003800000 */
.L_x_46:
[----:B------:R-:W-:Y:S01]  /*73d0*/  SHF.L.U32 R0, R113, 0x1f, RZ ;  /* 0x0000001f71007819 */ /* 0x000fe200000006ff */
[----:B------:R-:W-:Y:S01]  /*73e0*/  UISETP.NE.AND UP0, UPT, UR57, 0x1, UPT ;  /* 0x000000013900788c */ /* 0x000fe2000bf05270 */
[----:B------:R-:W-:Y:S01]  /*73f0*/  LOP3.LUT P1, RZ, R2, 0x3, RZ, 0xc0, !PT ;  /* 0x0000000302ff7812 */ /* 0x000fe2000782c0ff */
[----:B------:R-:W-:Y:S01]  /*7400*/  UISETP.NE.AND UP1, UPT, UR57, 0x2, UPT ;  /* 0x000000023900788c */ /* 0x000fe2000bf25270 */
[----:B------:R-:W1:Y:S01]  /*7410*/  SYNCS.PHASECHK.TRANS64.TRYWAIT P0, [UR51+0x8], R0 ;  /* 0x00000800ff0075a7 */ /* 0x000e620008000173 */
[----:B------:R-:W-:Y:S01]  /*7420*/  ULDC UR4, c[0x0][0x608] ;  /* 0x0001820000047ab9 */ /* 0x000fe20000000800 */
[----:B------:R-:W-:Y:S01]  /*7430*/  USHF.L.U32 UR42, UR42, 0x6, URZ ;  /* 0x000000062a2a7899 */ /* 0x000fe2000800063f */
[----:B------:R-:W-:-:S05]  /*7440*/  FMUL R10, R10, UR4 ;  /* 0x000000040a0a7c20 */ /* 0x000fca0008400000 */
[----:B------:R-:W-:Y:S02]  /*7450*/  @!UP0 ULOP3.LUT UP2, URZ, UR36, 0x2, URZ, 0xc0, !UPT ;  /* 0x00000002243f8892 */ /* 0x000fe4000f84c03f */
[----:B------:R-:W-:Y:S02]  /*7460*/  @!UP0 ULOP3.LUT UR36, UR36, 0x1, URZ, 0xc0, !UPT ;  /* 0x0000000124248892 */ /* 0x000fe4000f8ec03f */
[----:B------:R-:W-:Y:S02]  /*7470*/  @!UP0 USEL UR5, URZ, 0x1, UP2 ;  /* 0x000000013f058887 */ /* 0x000fe40009000000 */
[----:B------:R-:W-:Y:S02]  /*7480*/  @!UP1 UIADD3 UR6, UR36, 0x1, URZ ;  /* 0x0000000124069890 */ /* 0x000fe4000fffe03f */
[----:B------:R-:W-:Y:S02]  /*7490*/  @!UP0 ULOP3.LUT UR37, UR37, UR5, URZ, 0x3c, !UPT ;  /* 0x0000000525258292 */ /* 0x000fe4000f8e3c3f */
[----:B------:R-:W-:-:S02]  /*74a0*/  @!UP1 UISETP.GT.U32.AND UP2, UPT, UR6, 0x1, UPT ;  /* 0x000000010600988c */ /* 0x000fc4000bf44070 */
[----:B------:R-:W-:Y:S02]  /*74b0*/  @!UP1 ULOP3.LUT UR36, UR36, 0x1, URZ, 0xc, !UPT ;  /* 0x0000000124249892 */ /* 0x000fe4000f8e0c3f */
[----:B------:R-:W-:-:S04]  /*74c0*/  @!UP1 USEL UR5, URZ, 0x1, !UP2 ;  /* 0x000000013f059887 */ /* 0x000fc8000d000000 */
[----:B------:R-:W-:Y:S01]  /*74d0*/  @!UP1 ULOP3.LUT UR37, UR37, UR5, URZ, 0x3c, !UPT ;  /* 0x0000000525259292 */ /* 0x000fe2000f8e3c3f */
[----:B-1----:R-:W-:Y:S11]  /*74e0*/  @!P0 BRA `(.L_x_51) ;  /* 0x0000002800a88947 */ /* 0x002ff60003800000 */
.L_x_117:
[----:B------:R-:W-:Y:S04]  /*74f0*/  BSSY B0, `(.L_x_52) ;  /* 0x0000012000007945 */ /* 0x000fe80003800000 */
[----:B------:R-:W-:Y:S05]  /*7500*/  @P1 BRA `(.L_x_53) ;  /* 0x0000000000401947 */ /* 0x000fea0003800000 */
[----:B------:R-:W-:Y:S01]  /*7510*/  ULDC.64 UR4, c[0x0][0x688] ;  /* 0x0001a20000047ab9 */ /* 0x000fe20000000a00 */
[----:B------:R-:W-:Y:S01]  /*7520*/  IADD3 R5, R16, UR42, RZ ;  /* 0x0000002a10057c10 */ /* 0x000fe2000fffe0ff */
[----:B------:R-:W-:-:S04]  /*7530*/  UIMAD UR4, UR43, UR4, UR42 ;  /* 0x000000042b0472a4 */ /* 0x000fc8000f8e022a */
[----:B------:R-:W-:Y:S01]  /*7540*/  UIMAD UR4, UR44, UR5, UR4 ;  /* 0x000000052c0472a4 */ /* 0x000fe2000f8e0204 */
[C---:B------:R-:W-:Y:S02]  /*7550*/  VIADD R4, R5.reuse, 0x8 ;  /* 0x0000000805047836 */ /* 0x040fe40000000000 */
[----:B------:R-:W-:Y:S02]  /*7560*/  ULDC UR5, c[0x0][0x288] ;  /* 0x0000a20000057ab9 */ /* 0x000fe40000000800 */
[----:B------:R-:W-:Y:S02]  /*7570*/  ISETP.GE.U32.AND P0, PT, R5, UR5, PT ;  /* 0x0000000505007c0c */ /* 0x000fe4000bf06070 */
[----:B-1----:R-:W-:Y:S02]  /*7580*/  IADD3 R0, P2, R16, UR4, RZ ;  /* 0x0000000410007c10 */ /* 0x002fe4000ff5e0ff */
[----:B------:R-:W-:Y:S02]  /*7590*/  MOV R3, UR4 ;  /* 0x0000000400037c02 */ /* 0x000fe40008000f00 */
[----:B------:R-:W-:Y:S01]  /*75a0*/  ISETP.GE.U32.AND P1, PT, R4, UR5, PT ;  /* 0x0000000504007c0c */ /* 0x000fe2000bf26070 */
[----:B------:R-:W-:Y:S01]  /*75b0*/  ULDC.64 UR4, c[0x0][0x680] ;  /* 0x0001a00000047ab9 */ /* 0x000fe20000000a00 */
[----:B------:R-:W-:-:S02]  /*75c0*/  LEA.HI.X.SX32 R3, R3, RZ, 0x1, P2 ;  /* 0x000000ff03037211 */ /* 0x000fc400010f0eff */
[----:B------:R-:W-:-:S04]  /*75d0*/  LEA R4, P2, R0, UR4, 0x2 ;  /* 0x0000000400047c11 */ /* 0x000fc8000f8410ff */
[----:B------:R-:W-:-:S05]  /*75e0*/  LEA.HI.X R5, R0, UR5, R3, 0x2, P2 ;  /* 0x0000000500057c11 */ /* 0x000fca00090f1403 */
[----:B------:R2:W-:Y:S04]  /*75f0*/  @!P0 STG.E desc[UR58][R4.64], R11 ;  /* 0x0000000b04008986 */ /* 0x0005e8000c10193a */
[----:B------:R2:W-:Y:S02]  /*7600*/  @!P1 STG.E desc[UR58][R4.64+0x20], R9 ;  /* 0x0000200904009986 */ /* 0x0005e4000c10193a */
.L_x_53:
[----:B------:R-:W-:Y:S05]  /*7610*/  BSYNC B0 ;  /* 0x0000000000007941 */ /* 0x000fea0003800000 */
.L_x_52:
[----:B------:R-:W-:Y:S01]  /*7620*/  ULDC.64 UR4, c[0x0][0x730] ;  /* 0x0001cc0000047ab9 */ /* 0x000fe20000000a00 */
[-C--:B------:R-:W-:Y:S01]  /*7630*/  FMUL R106, R106, R10.reuse ;  /* 0x0000000a6a6a7220 */ /* 0x080fe20000400000 */
[----:B------:R-:W-:Y:S01]  /*7640*/  ISETP.NE.U32.AND P0, PT, RZ, UR4, PT ;  /* 0x00000004ff007c0c */ /* 0x000fe2000bf05070 */
[-C--:B------:R-:W-:Y:S01]  /*7650*/  FMUL R107, R107, R10.reuse ;  /* 0x0000000a6b6b7220 */ /* 0x080fe20000400000 */
[-C--:B------:R-:W-:Y:S01]  /*7660*/  FMUL R110, R110, R10.reuse ;  /* 0x0000000a6e6e7220 */ /* 0x080fe20000400000 */
[-C--:B------:R-:W-:Y:S01]  /*7670*/  FMUL R111, R111, R10.reuse ;  /* 0x0000000a6f6f7220 */ /* 0x080fe20000400000 */
[----:B------:R-:W-:Y:S01]  /*7680*/  ISETP.NE.AND.EX P0, PT, RZ, UR5, PT, P0 ;  /* 0x00000005ff007c0c */ /* 0x000fe2000bf05300 */
[-C--:B------:R-:W-:Y:S01]  /*7690*/  FMUL R98, R98, R10.reuse ;  /* 0x0000000a62627220 */ /* 0x080fe20000400000 */
[-C--:B------:R-:W-:Y:S01]  /*76a0*/  FMUL R99, R99, R10.reuse ;  /* 0x0000000a63637220 */ /* 0x080fe20000400000 */
[-C--:B------:R-:W-:Y:S01]  /*76b0*/  FMUL R102, R102, R10.reuse ;  /* 0x0000000a66667220 */ /* 0x080fe20000400000 */
[-C--:B------:R-:W-:Y:S01]  /*76c0*/  FMUL R103, R103, R10.reuse ;  /* 0x0000000a67677220 */ /* 0x080fe20000400000 */
[-C--:B------:R-:W-:Y:S01]  /*76d0*/  FMUL R27, R90, R10.reuse ;  /* 0x0000000a5a1b7220 */ /* 0x080fe20000400000 */
[-C--:B------:R-:W-:Y:S01]  /*76e0*/  FMUL R26, R91, R10.reuse ;  /* 0x0000000a5b1a7220 */ /* 0x080fe20000400000 */
[-C--:B------:R-:W-:Y:S01]  /*76f0*/  FMUL R31, R94, R10.reuse ;  /* 0x0000000a5e1f7220 */ /* 0x080fe20000400000 */
[----:B------:R-:W-:-:S05]  /*7700*/  FMUL R30, R95, R10 ;  /* 0x0000000a5f1e7220 */ /* 0x000fca0000400000 */
[----:B------:R-:W-:Y:S05]  /*7710*/  @P0 BRA `(.L_x_54) ;  /* 0x0000000000240947 */ /* 0x000fea0003800000 */
[----:B------:R-:W-:Y:S02]  /*7720*/  ULDC.64 UR4, c[0x0][0x728] ;  /* 0x0001ca0000047ab9 */ /* 0x000fe40000000a00 */
[----:B------:R-:W-:-:S04]  /*7730*/  ISETP.NE.U32.AND P0, PT, RZ, UR4, PT ;  /* 0x00000004ff007c0c */ /* 0x000fc8000bf05070 */
[----:B------:R-:W-:-:S13]  /*7740*/  ISETP.NE.AND.EX P0, PT, RZ, UR5, PT, P0 ;  /* 0x00000005ff007c0c */ /* 0x000fda000bf05300 */
[----:B------:R-:W-:Y:S05]  /*7750*/  @!P0 BRA `(.L_x_55) ;  /* 0x00000000000c8947 */ /* 0x000fea0003800000 */
[----:B--2---:R-:W2:Y:S02]  /*7760*/  LDC.64 R4, c[0x0][0x728] ;  /* 0x0001ca00ff047b82 */ /* 0x004ea40000000a00 */
[----:B--2---:R3:W5:Y:S01]  /*7770*/  LDG.E R23, desc[UR58][R4.64] ;  /* 0x0000003a04177981 */ /* 0x004762000c1e1900 */
[----:B------:R-:W-:Y:S05]  /*7780*/  BRA `(.L_x_54) ;  /* 0x0000000000087947 */ /* 0x000fea0003800000 */
.L_x_55:
[----:B------:R-:W-:Y:S02]  /*7790*/  ULDC UR4, c[0x0][0x720] ;  /* 0x0001c80000047ab9 */ /* 0x000fe40000000800 */
[----:B------:R-:W-:-:S07]  /*77a0*/  IMAD.U32 R23, RZ, RZ, UR4 ;  /* 0x00000004ff177e24 */ /* 0x000fce000f8e00ff */
.L_x_54:
[----:B-1----:R-:W-:-:S04]  /*77b0*/  MOV R0, RZ ;  /* 0x000000ff00007202 */ /* 0x002fc80000000f00 */
[----:B------:R-:W-:-:S13]  /*77c0*/  LOP3.LUT P0, RZ, R0, 0x9f, RZ, 0xc0, !PT ;  /* 0x0000009f00ff7812 */ /* 0x000fda000780c0ff */
[----:B------:R-:W-:Y:S05]  /*77d0*/  @!P0 BRA `(.L_x_56) ;  /* 0x0000000000408947 */ /* 0x000fea0003800000 */
[----:B------:R-:W-:Y:S01]  /*77e0*/  MOV R0, 0x0 ;  /* 0x0000000000007802 */ /* 0x000fe20000000f00 */
[----:B------:R-:W-:Y:S01]  /*77f0*/  ULDC.64 UR4, c[0x4][0x70] ;  /* 0x01001c0000047ab9 */ /* 0x000fe20000000a00 */
[----:B------:R-:W-:Y:S01]  /*7800*/  ULDC.64 UR6, c[0x4][0x8] ;  /* 0x0100020000067ab9 */ /* 0x000fe20000000a00 */
[----:B--23--:R-:W-:Y:S01]  /*7810*/  MOV R4, UR4 ;  /* 0x0000000400047c02 */ /* 0x00cfe20008000f00 */
[----:B------:R1:W2:Y:S01]  /*7820*/  LDC.64 R14, c[0x4][R0] ;  /* 0x01000000000e7b82 */ /* 0x0002a20000000a00 */
[----:B------:R-:W-:Y:S01]  /*7830*/  IMAD.U32 R5, RZ, RZ, UR5 ;  /* 0x00000005ff057e24 */ /* 0x000fe2000f8e00ff */
[----:B------:R-:W-:Y:S01]  /*7840*/  ULDC.64 UR4, c[0x4][0x78] ;  /* 0x01001e0000047ab9 */ /* 0x000fe20000000a00 */
[----:B------:R-:W-:Y:S01]  /*7850*/  MOV R10, UR6 ;  /* 0x00000006000a7c02 */ /* 0x000fe20008000f00 */
[----:B------:R-:W-:Y:S01]  /*7860*/  IMAD.U32 R7, RZ, RZ, UR5 ;  /* 0x00000005ff077e24 */ /* 0x000fe2000f8e00ff */
[----:B------:R-:W-:Y:S01]  /*7870*/  MOV R6, UR4 ;  /* 0x0000000400067c02 */ /* 0x000fe20008000f00 */
[----:B------:R-:W-:Y:S01]  /*7880*/  IMAD.U32 R11, RZ, RZ, UR7 ;  /* 0x00000007ff0b7e24 */ /* 0x000fe2000f8e00ff */
[----:B------:R-:W-:Y:S01]  /*7890*/  MOV R8, 0x70 ;  /* 0x0000007000087802 */ /* 0x000fe20000000f00 */
[----:B------:R-:W-:Y:S01]  /*78a0*/  IMAD.MOV.U32 R13, RZ, RZ, RZ ;  /* 0x000000ffff0d7224 */ /* 0x000fe200078e00ff */
[----:B-1----:R-:W-:-:S07]  /*78b0*/  MOV R12, 0x1 ;  /* 0x00000001000c7802 */ /* 0x002fce0000000f00 */
[----:B------:R-:W-:-:S07]  /*78c0*/  LEPC R20, `(.L_x_56) ;  /* 0x000000001014794e */ /* 0x000fce0000000000 */
[----:B--2--5:R-:W-:Y:S05]  /*78d0*/  CALL.ABS.NOINC R14 ;  /* 0x000000000e007343 */ /* 0x024fea0003c00000 */
.L_x_56:
[----:B------:R-:W-:Y:S01]  /*78e0*/  LOP3.LUT P0, RZ, R18, 0x90, RZ, 0xc0, !PT ;  /* 0x0000009012ff7812 */ /* 0x000fe2000780c0ff */
[----:B------:R-:W-:-:S12]  /*78f0*/  BSSY B6, `(.L_x_57) ;  /* 0x0000012000067945 */ /* 0x000fd80003800000 */
[----:B------:R-:W-:Y:S05]  /*7900*/  @!P0 BRA `(.L_x_58) ;  /* 0x0000000000408947 */ /* 0x000fea0003800000 */
[----:B------:R-:W-:Y:S01]  /*7910*/  MOV R0, 0x0 ;  /* 0x0000000000007802 */ /* 0x000fe20000000f00 */
[----:B------:R-:W-:Y:S01]  /*7920*/  ULDC.64 UR4, c[0x4][0x70] ;  /* 0x01001c0000047ab9 */ /* 0x000fe20000000a00 */
[----:B------:R-:W-:Y:S01]  /*7930*/  ULDC.64 UR6, c[0x4][0x78] ;  /* 0x01001e0000067ab9 */ /* 0x000fe20000000a00 */
[----:B--23--:R-:W-:Y:S01]  /*7940*/  MOV R4, UR4 ;  /* 0x0000000400047c02 */ /* 0x00cfe20008000f00 */
[----:B------:R1:W2:Y:S01]  /*7950*/  LDC.64 R14, c[0x4][R0] ;  /* 0x01000000000e7b82 */ /* 0x0002a20000000a00 */
[----:B------:R-:W-:Y:S01]  /*7960*/  MOV R5, UR5 ;  /* 0x0000000500057c02 */ /* 0x000fe20008000f00 */
[----:B------:R-:W-:Y:S01]  /*7970*/  ULDC.64 UR4, c[0x4][0x10] ;  /* 0x0100040000047ab9 */ /* 0x000fe20000000a00 */
[----:B------:R-:W-:Y:S01]  /*7980*/  IMAD.U32 R6, RZ, RZ, UR6 ;  /* 0x00000006ff067e24 */ /* 0x000fe2000f8e00ff */
[----:B------:R-:W-:Y:S01]  /*7990*/  MOV R7, UR7 ;  /* 0x0000000700077c02 */ /* 0x000fe20008000f00 */
[----:B------:R-:W-:Y:S01]  /*79a0*/  IMAD.U32 R11, RZ, RZ, UR5 ;  /* 0x00000005ff0b7e24 */ /* 0x000fe2000f8e00ff */
[----:B------:R-:W-:Y:S01]  /*79b0*/  MOV R10, UR4 ;  /* 0x00000004000a7c02 */ /* 0x000fe20008000f00 */
[----:B------:R-:W-:Y:S01]  /*79c0*/  IMAD.MOV.U32 R13, RZ, RZ, RZ ;  /* 0x000000ffff0d7224 */ /* 0x000fe200078e00ff */
[----:B------:R-:W-:-:S02]  /*79d0*/  MOV R8, 0x70 ;  /* 0x0000007000087802 */ /* 0x000fc40000000f00 */
[----:B-1----:R-:W-:-:S07]  /*79e0*/  MOV R12, 0x1 ;  /* 0x00000001000c7802 */ /* 0x002fce0000000f00 */
[----:B------:R-:W-:-:S07]  /*79f0*/  LEPC R20, `(.L_x_58) ;  /* 0x000000001014794e */ /* 0x000fce0000000000 */
[----:B--2--5:R-:W-:Y:S05]  /*7a00*/  CALL.ABS.NOINC R14 ;  /* 0x000000000e007343 */ /* 0x024fea0003c00000 */
.L_x_58:
[----:B------:R-:W-:Y:S05]  /*7a10*/  BSYNC B6 ;  /* 0x0000000000067941 */ /* 0x000fea0003800000 */
.L_x_57:
[----:B------:R-:W-:Y:S02]  /*7a20*/  ULDC.64 UR4, c[0x0][0x730] ;  /* 0x0001cc0000047ab9 */ /* 0x000fe40000000a00 */
[----:B------:R-:W-:Y:S01]  /*7a30*/  ISETP.NE.U32.AND P0, PT, RZ, UR4, PT ;  /* 0x00000004ff007c0c */ /* 0x000fe2000bf05070 */
[----:B------:R-:W-:-:S03]  /*7a40*/  ULDC UR4, c[0x0][0x720] ;  /* 0x0001c80000047ab9 */ /* 0x000fc60000000800 */
[----:B------:R-:W-:-:S04]  /*7a50*/  ISETP.NE.AND.EX P0, PT, RZ, UR5, PT, P0 ;  /* 0x00000005ff007c0c */ /* 0x000fc8000bf05300 */
[----:B-----5:R-:W-:Y:S02]  /*7a60*/  FSEL R32, R23, UR4, !P0 ;  /* 0x0000000417207c08 */ /* 0x020fe4000c000000 */
[----:B------:R-:W-:-:S03]  /*7a70*/  ISETP.GT.U32.AND P0, PT, R19, 0x3e, PT ;  /* 0x0000003e1300780c */ /* 0x000fc60003f04070 */
[-C--:B------:R-:W-:Y:S01]  /*7a80*/  FMUL R0, R104, R32.reuse ;  /* 0x0000002068007220 */ /* 0x080fe20000400000 */
[-C--:B------:R-:W-:Y:S01]  /*7a90*/  FMUL R3, R105, R32.reuse ;  /* 0x0000002069037220 */ /* 0x080fe20000400000 */
[-C--:B--23--:R-:W-:Y:S01]  /*7aa0*/  FMUL R4, R106, R32.reuse ;  /* 0x000000206a047220 */ /* 0x08cfe20000400000 */
        /* <DEDUP_REMOVED lines=24> */
[----:B------:R-:W-:Y:S01]  /*7c30*/  F2FP.BF16.F32.PACK_AB R35, R9, R8 ;  /* 0x000000080923723e */ /* 0x000fe200000010ff */
[----:B------:R-:W-:Y:S06]  /*7c40*/  @P0 BRA `(.L_x_59) ;  /* 0x0000000000040947 */ /* 0x000fec0003800000 */
[----:B------:R-:W-:-:S04]  /*7c50*/  DEPBAR.LE SB0, 0x1 ;  /* 0x000080400000791a */ /* 0x000fc80000000000 */
.L_x_59:
[----:B------:R-:W-:Y:S05]  /*7c60*/  WARPSYNC.ALL ;  /* 0x0000000000007948 */ /* 0x000fea0003800000 */
[----:B------:R-:W-:Y:S01]  /*7c70*/  BAR.SYNC.DEFER_BLOCKING 0x1, 0x80 ;  /* 0x0042000000007b1d */ /* 0x000fe20000010000 */
[----:B------:R-:W-:Y:S02]  /*7c80*/  F2FP.BF16.F32.PACK_AB R4, R10, R11 ;  /* 0x0000000b0a04723e */ /* 0x000fe400000010ff */
[----:B------:R-:W-:Y:S02]  /*7c90*/  F2FP.BF16.F32.PACK_AB R5, R12, R13 ;  /* 0x0000000d0c05723e */ /* 0x000fe400000010ff */
[----:B------:R-:W-:Y:S01]  /*7ca0*/  F2FP.BF16.F32.PACK_AB R6, R14, R15 ;  /* 0x0000000f0e06723e */ /* 0x000fe200000010ff */
[----:B------:R-:W-:Y:S01]  /*7cb0*/  BSSY B0, `(.L_x_60) ;  /* 0x0000016000007945 */ /* 0x000fe20003800000 */
[----:B------:R-:W-:Y:S01]  /*7cc0*/  F2FP.BF16.F32.PACK_AB R7, R20, R21 ;  /* 0x000000151407723e */ /* 0x000fe200000010ff */
[----:B------:R1:W-:Y:S01]  /*7cd0*/  STSM.16.M88.4 [R22], R32 ;  /* 0x0000002016007844 */ /* 0x0003e20000000200 */
[----:B------:R-:W-:Y:S01]  /*7ce0*/  @!PT LDS RZ, [RZ] ;  /* 0x00000000fffff984 */ /* 0x000fe20000000800 */
[----:B------:R-:W-:Y:S01]  /*7cf0*/  @!PT LDS RZ, [RZ] ;  /* 0x00000000fffff984 */ /* 0x000fe20000000800 */
[----:B------:R-:W-:Y:S01]  /*7d00*/  @!PT LDS RZ, [RZ] ;  /* 0x00000000fffff984 */ /* 0x000fe20000000800 */
[----:B------:R-:W-:Y:S01]  /*7d10*/  @!PT LDS RZ, [RZ] ;  /* 0x00000000fffff984 */ /* 0x000fe20000000800 */
[----:B------:R2:W-:Y:S06]  /*7d20*/  MEMBAR.ALL.CTA ;  /* 0x0000000000007992 */ /* 0x0005ec0000008000 */
[----:B--2---:R-:W2:Y:S02]  /*7d30*/  FENCE.VIEW.ASYNC.S ;  /* 0x00000000000073c6 */ /* 0x004ea40000000000 */
[----:B--2---:R-:W-:Y:S06]  /*7d40*/  BAR.SYNC.DEFER_BLOCKING 0x1, 0x80 ;  /* 0x0042000000007b1d */ /* 0x004fec0000010000 */
[----:B------:R-:W-:Y:S05]  /*7d50*/  @P0 BRA `(.L_x_61) ;  /* 0x00000000002c0947 */ /* 0x000fea0003800000 */
[----:B------:R-:W-:Y:S01]  /*7d60*/  UIADD3 UR4, UR45, 0x10f00, URZ ;  /* 0x00010f002d047890 */ /* 0x000fe2000fffe03f */
[----:B------:R-:W-:Y:S01]  /*7d70*/  IADD3 R0, P1, R114, 0x670, RZ ;  /* 0x0000067072007810 */ /* 0x000fe20007f3e0ff */
[----:B------:R-:W-:-:S03]  /*7d80*/  UMOV UR41, URZ ;  /* 0x0000003f00297c82 */ /* 0x000fc60008000000 */
[----:B------:R-:W-:Y:S02]  /*7d90*/  IADD3.X R3, RZ, R115, RZ, P1, !PT ;  /* 0x00000073ff037210 */ /* 0x000fe40000ffe4ff */
[----:B------:R-:W-:Y:S02]  /*7da0*/  MOV R18, UR4 ;  /* 0x0000000400127c02 */ /* 0x000fe40008000f00 */
[----:B------:R-:W-:Y:S02]  /*7db0*/  R2UR UR4, R0 ;  /* 0x00000000000472ca */ /* 0x000fe400000e0000 */
[----:B------:R-:W-:Y:S02]  /*7dc0*/  R2UR UR40, R18 ;  /* 0x00000000122872ca */ /* 0x000fe400000e0000 */
[----:B------:R-:W-:-:S13]  /*7dd0*/  R2UR UR5, R3 ;  /* 0x00000000030572ca */ /* 0x000fda00000e0000 */
[----:B------:R2:W-:Y:S01]  /*7de0*/  UTMASTG.4D [UR40], [UR4] ;  /* 0x00000028040073b5 */ /* 0x0005e20008018000 */
[----:B------:R0:W-:Y:S01]  /*7df0*/  UTMACMDFLUSH ;  /* 0x00000000000079b7 */ /* 0x0001e20000000000 */
[----:B--2---:R-:W-:-:S04]  /*7e00*/  DEPBAR.LE SB0, 0x1 ;  /* 0x000080400000791a */ /* 0x004fc80000000000 */
.L_x_61:
[----:B------:R-:W-:Y:S05]  /*7e10*/  BSYNC B0 ;  /* 0x0000000000007941 */ /* 0x000fea0003800000 */
.L_x_60:
[----:B------:R-:W-:Y:S01]  /*7e20*/  BAR.SYNC.DEFER_BLOCKING 0x1, 0x80 ;  /* 0x0042000000007b1d */ /* 0x000fe20000010000 */
[----:B------:R-:W-:Y:S02]  /*7e30*/  F2FP.BF16.F32.PACK_AB R24, R24, R25 ;  /* 0x000000191818723e */ /* 0x000fe400000010ff */
[----:B------:R-:W-:Y:S02]  /*7e40*/  F2FP.BF16.F32.PACK_AB R25, R26, R27 ;  /* 0x0000001b1a19723e */ /* 0x000fe400000010ff */
[----:B------:R-:W-:Y:S01]  /*7e50*/  F2FP.BF16.F32.PACK_AB R26, R28, R29 ;  /* 0x0000001d1c1a723e */ /* 0x000fe200000010ff */
[----:B------:R-:W-:Y:S01]  /*7e60*/  BSSY B0, `(.L_x_62) ;  /* 0x0000014000007945 */ /* 0x000fe20003800000 */
[----:B------:R-:W-:Y:S01]  /*7e70*/  F2FP.BF16.F32.PACK_AB R27, R30, R31 ;  /* 0x0000001f1e1b723e */ /* 0x000fe200000010ff */
[----:B------:R2:W-:Y:S01]  /*7e80*/  STSM.16.M88.4 [R22+0x800], R4 ;  /* 0x0008000416007844 */ /* 0x0005e20000000200 */
[----:B------:R-:W-:Y:S01]  /*7e90*/  @!PT LDS RZ, [RZ] ;  /* 0x00000000fffff984 */ /* 0x000fe20000000800 */
[----:B------:R-:W-:Y:S01]  /*7ea0*/  @!PT LDS RZ, [RZ] ;  /* 0x00000000fffff984 */ /* 0x000fe20000000800 */
[----:B------:R-:W-:Y:S01]  /*7eb0*/  @!PT LDS RZ, [RZ] ;  /* 0x00000000fffff984 */ /* 0x000fe20000000800 */
[----:B------:R-:W-:Y:S01]  /*7ec0*/  @!PT LDS RZ, [RZ] ;  /* 0x00000000fffff984 */ /* 0x000fe20000000800 */
[----:B------:R3:W-:Y:S06]  /*7ed0*/  MEMBAR.ALL.CTA ;  /* 0x0000000000007992 */ /* 0x0007ec0000008000 */
[----:B---3--:R-:W3:Y:S02]  /*7ee0*/  FENCE.VIEW.ASYNC.S ;  /* 0x00000000000073c6 */ /* 0x008ee40000000000 */
[----:B---3--:R-:W-:Y:S06]  /*7ef0*/  BAR.SYNC.DEFER_BLOCKING 0x1, 0x80 ;  /* 0x0042000000007b1d */ /* 0x008fec0000010000 */
[----:B------:R-:W-:Y:S05]  /*7f00*/  @P0 BRA `(.L_x_63) ;  /* 0x0000000000240947 */ /* 0x000fea0003800000 */
[----:B------:R-:W-:Y:S01]  /*7f10*/  IADD3 R0, P1, R114, 0x670, RZ ;  /* 0x0000067072007810 */ /* 0x000fe20007f3e0ff */
[----:B------:R-:W-:Y:S01]  /*7f20*/  UIADD3 UR40, UR45, 0x11700, URZ ;  /* 0x000117002d287890 */ /* 0x000fe2000fffe03f */
[----:B------:R-:W-:Y:S02]  /*7f30*/  UMOV UR41, 0x10 ;  /* 0x0000001000297882 */ /* 0x000fe40000000000 */
[----:B------:R-:W-:Y:S01]  /*7f40*/  R2UR UR4, R0 ;  /* 0x00000000000472ca */ /* 0x000fe200000e0000 */
[----:B------:R-:W-:-:S05]  /*7f50*/  IMAD.X R3, RZ, RZ, R115, P1 ;  /* 0x000000ffff037224 */ /* 0x000fca00008e0673 */
[----:B------:R-:W-:-:S13]  /*7f60*/  R2UR UR5, R3 ;  /* 0x00000000030572ca */ /* 0x000fda00000e0000 */
[----:B------:R3:W-:Y:S01]  /*7f70*/  UTMASTG.4D [UR40], [UR4] ;  /* 0x00000028040073b5 */ /* 0x0007e20008018000 */
[----:B------:R0:W-:Y:S01]  /*7f80*/  UTMACMDFLUSH ;  /* 0x00000000000079b7 */ /* 0x0001e20000000000 */
[----:B---3--:R-:W-:-:S04]  /*7f90*/  DEPBAR.LE SB0, 0x1 ;  /* 0x000080400000791a */ /* 0x008fc80000000000 */
.L_x_63:
[----:B------:R-:W-:Y:S05]  /*7fa0*/  BSYNC B0 ;  /* 0x0000000000007941 */ /* 0x000fea0003800000 */
.L_x_62:
[----:B------:R-:W-:Y:S06]  /*7fb0*/  BAR.SYNC.DEFER_BLOCKING 0x1, 0x80 ;  /* 0x0042000000007b1d */ /* 0x000fec0000010000 */
[----:B------:R-:W-:Y:S01]  /*7fc0*/  BSSY B0, `(.L_x_64) ;  /* 0x0000014000007945 */ /* 0x000fe20003800000 */
[----:B------:R3:W-:Y:S01]  /*7fd0*/  STSM.16.M88.4 [R22], R24 ;  /* 0x0000001816007844 */ /* 0x0007e20000000200 */
[----:B------:R-:W-:Y:S01]  /*7fe0*/  @!PT LDS RZ, [RZ] ;  /* 0x00000000fffff984 */ /* 0x000fe20000000800 */
[----:B------:R-:W-:Y:S01]  /*7ff0*/  @!PT LDS RZ, [RZ] ;  /* 0x00000000fffff984 */ /* 0x000fe20000000800 */
[----:B------:R-:W-:Y:S01]  /*8000*/  @!PT LDS RZ, [RZ] ;  /* 0x00000000fffff984 */ /* 0x000fe20000000800 */
[----:B------:R-:W-:Y:S01]  /*8010*/  @!PT LDS RZ, [RZ] ;  /* 0x00000000fffff984 */ /* 0x000fe20000000800 */
[----:B------:R4:W-:Y:S06]  /*8020*/  MEMBAR.ALL.CTA ;  /* 0x0000000000007992 */ /* 0x0009ec0000008000 */
[----:B----4-:R-:W4:Y:S02]  /*8030*/  FENCE.VIEW.ASYNC.S ;  /* 0x00000000000073c6 */ /* 0x010f240000000000 */
[----:B----4-:R-:W-:Y:S06]  /*8040*/  BAR.SYNC.DEFER_BLOCKING 0x1, 0x80 ;  /* 0x0042000000007b1d */ /* 0x010fec0000010000 */
[----:B------:R-:W-:Y:S05]  /*8050*/  @P0 BRA `(.L_x_65) ;  /* 0x0000000000280947 */ /* 0x000fea0003800000 */
[----:B------:R-:W-:Y:S01]  /*8060*/  UIADD3 UR4, UR45, 0x10f00, URZ ;  /* 0x00010f002d047890 */ /* 0x000fe2000fffe03f */
[----:B------:R-:W-:Y:S01]  /*8070*/  IADD3 R0, P0, R114, 0x670, RZ ;  /* 0x0000067072007810 */ /* 0x000fe20007f1e0ff */
[----:B------:R-:W-:-:S03]  /*8080*/  UMOV UR41, 0x20 ;  /* 0x0000002000297882 */ /* 0x000fc60000000000 */
[----:B------:R-:W-:Y:S02]  /*8090*/  IADD3.X R3, RZ, R115, RZ, P0, !PT ;  /* 0x00000073ff037210 */ /* 0x000fe400007fe4ff */
[----:B------:R-:W-:Y:S02]  /*80a0*/  MOV R18, UR4 ;  /* 0x0000000400127c02 */ /* 0x000fe40008000f00 */
[----:B------:R-:W-:Y:S02]  /*80b0*/  R2UR UR4, R0 ;  /* 0x00000000000472ca */ /* 0x000fe400000e0000 */
[----:B------:R-:W-:Y:S02]  /*80c0*/  R2UR UR40, R18 ;  /* 0x00000000122872ca */ /* 0x000fe400000e0000 */
[----:B------:R-:W-:-:S13]  /*80d0*/  R2UR UR5, R3 ;  /* 0x00000000030572ca */ /* 0x000fda00000e0000 */
[----:B------:R4:W-:Y:S02]  /*80e0*/  UTMASTG.4D [UR40], [UR4] ;  /* 0x00000028040073b5 */ /* 0x0009e40008018000 */
[----:B----4-:R0:W-:Y:S02]  /*80f0*/  UTMACMDFLUSH ;  /* 0x00000000000079b7 */ /* 0x0101e40000000000 */
.L_x_65:
[----:B------:R-:W-:Y:S05]  /*8100*/  BSYNC B0 ;  /* 0x0000000000007941 */ /* 0x000fea0003800000 */
.L_x_64:
[----:B------:R-:W-:Y:S01]  /*8110*/  IADD3 R17, R17, UR38, RZ ;  /* 0x0000002611117c10 */ /* 0x000fe2000fffe0ff */
[----:B------:R-:W-:Y:S01]  /*8120*/  ULDC UR4, c[0x0][0xa00] ;  /* 0x0002800000047ab9 */ /* 0x000fe20000000800 */
[----:B------:R-:W-:Y:S01]  /*8130*/  IMAD.U32 R0, RZ, RZ, UR46 ;  /* 0x0000002eff007e24 */ /* 0x000fe2000f8e00ff */
[----:B------:R-:W-:-:S04]  /*8140*/  DEPBAR.LE SB0, 0x0 ;  /* 0x000080000000791a */ /* 0x000fc80000000000 */
[----:B------:R-:W-:Y:S01]  /*8150*/  ISETP.GE.AND P0, PT, R17, UR4, PT ;  /* 0x0000000411007c0c */ /* 0x000fe2000bf06270 */
[----:B------:R4:W-:Y:S01]  /*8160*/  SYNCS.ARRIVE.TRANS64.A1T0 RZ, [R0+UR52], RZ ;  /* 0x000000ff00ff79a7 */ /* 0x0009e20008100034 */
[----:B------:R-:W-:-:S11]  /*8170*/  LOP3.LUT R113, R113, 0x1, RZ, 0x3c, !PT ;  /* 0x0000000171717812 */ /* 0x000fd600078e3cff */
[----:B----4-:R-:W-:Y:S05]  /*8180*/  @!P0 BRA `(.L_x_66) ;  /* 0xffffff8c00408947 */ /* 0x010fea000383ffff */
[----:B------:R-:W-:Y:S05]  /*8190*/  EXIT ;  /* 0x000000000000794d */ /* 0x000fea0003800000 */
.L_x_6:
[----:B------:R-:W-:-:S08]  /*81a0*/  NOP ;  /* 0x0000000000007918 */ /* 0x000fd00000000000 */
[----:B------:R-:W2:-:S00]  /*81b0*/  USETMAXREG.DEALLOC.CTAPOOL 0x18 ;  /* 0x00000018000079c8 */ /* 0x000e8000080e0500 */
[----:B------:R-:W-:-:S13]  /*81c0*/  PLOP3.LUT P3, PT, PT, PT, UP0, 0x80, 0x0 ;  /* 0x000000000000781c */ /* 0x000fda0003f6f008 */
[----:B--2---:R-:W-:Y:S05]  /*81d0*/  @!P3 BRA `(.L_x_67) ;  /* 0x00000008008cb947 */ /* 0x004fea0003800000 */
[----:B------:R-:W-:-:S13]  /*81e0*/  PLOP3.LUT P2, PT, PT, PT, UP1, 0x80, 0x0 ;  /* 0x000000000000781c */ /* 0x000fda0003f4f018 */
[----:B-1----:R-:W-:Y:S05]  /*81f0*/  @P2 EXIT ;  /* 0x000000000000294d */ /* 0x002fea0003800000 */
[----:B------:R-:W-:Y:S02]  /*8200*/  ULDC UR4, c[0x0][0xa00] ;  /* 0x0002800000047ab9 */ /* 0x000fe40000000800 */
[----:B------:R-:W-:-:S13]  /*8210*/  ISETP.GE.AND P2, PT, R17, UR4, PT ;  /* 0x0000000411007c0c */ /* 0x000fda000bf46270 */
[----:B------:R-:W-:Y:S05]  /*8220*/  @P2 EXIT ;  /* 0x000000000000294d */ /* 0x000fea0003800000 */
[----:B------:R-:W-:Y:S01]  /*8230*/  LOP3.LUT P2, RZ, R2, 0x1f, RZ, 0xc0, !PT ;  /* 0x0000001f02ff7812 */ /* 0x000fe2000784c0ff */
[----:B------:R-:W-:Y:S01]  /*8240*/  BSSY B0, `(.L_x_68) ;  /* 0x000009b000007945 */ /* 0x000fe20003800000 */
[----:B------:R-:W-:Y:S01]  /*8250*/  MOV R4, 0x1 ;  /* 0x0000000100047802 */ /* 0x000fe20000000f00 */
[----:B------:R-:W-:Y:S01]  /*8260*/  IMAD.MOV.U32 R0, RZ, RZ, RZ ;  /* 0x000000ffff007224 */ /* 0x000fe200078e00ff */
[----:B------:R-:W-:Y:S01]  /*8270*/  PLOP3.LUT P0, PT, P2, P0, PT, 0x2a, 0x0 ;  /* 0x000000000000781c */ /* 0x000fe20001700572 */
[----:B------:R-:W-:Y:S01]  /*8280*/  ULOP3.LUT UR17, UR55, 0x2, URZ, 0xfc, !UPT ;  /* 0x0000000237117892 */ /* 0x000fe2000f8efc3f */
[----:B------:R-:W-:Y:S01]  /*8290*/  MOV R5, 0x1 ;  /* 0x0000000100057802 */ /* 0x000fe20000000f00 */
[----:B------:R-:W-:Y:S01]  /*82a0*/  ULDC UR20, c[0x0][0xc] ;  /* 0x0000030000147ab9 */ /* 0x000fe20000000800 */
[----:B------:R-:W-:Y:S01]  /*82b0*/  ULDC.64 UR18, c[0x0][0x198] ;  /* 0x0000660000127ab9 */ /* 0x000fe20000000a00 */
[----:B------:R-:W-:-:S08]  /*82c0*/  ULDC UR21, c[0x0][0xa00] ;  /* 0x0002800000157ab9 */ /* 0x000fd00000000800 */
.L_x_83:
[----:B------:R-:W1:Y:S01]  /*82d0*/  LDC R6, c[0x0][0xa04] ;  /* 0x00028100ff067b82 */ /* 0x000e620000000800 */
[----:B------:R-:W-:Y:S01]  /*82e0*/  MOV R7, R17 ;  /* 0x0000001100077202 */ /* 0x000fe20000000f00 */
[----:B------:R-:W-:-:S06]  /*82f0*/  UMOV UR4, 0xffffffff ;  /* 0xffffffff00047882 */ /* 0x000fcc0000000000 */
[----:B------:R-:W2:Y:S08]  /*8300*/  LDC R10, c[0x0][0xa10] ;  /* 0x00028400ff0a7b82 */ /* 0x000eb00000000800 */
[----:B------:R-:W3:Y:S01]  /*8310*/  LDC R13, c[0x0][0xa1c] ;  /* 0x00028700ff0d7b82 */ /* 0x000ee20000000800 */
[----:B-1----:R-:W-:Y:S02]  /*8320*/  ISETP.NE.AND P2, PT, R6, 0x1, PT ;  /* 0x000000010600780c */ /* 0x002fe40003f45270 */
[----:B--2---:R-:W-:-:S11]  /*8330*/  ISETP.NE.AND P3, PT, R10, 0x1, PT ;  /* 0x000000010a00780c */ /* 0x004fd60003f65270 */
[----:B------:R-:W1:Y:S01]  /*8340*/  @P2 LDC.64 R8, c[0x0][0xa08] ;  /* 0x00028200ff082b82 */ /* 0x000e620000000a00 */
[----:B---3--:R-:W-:-:S07]  /*8350*/  ISETP.NE.AND P4, PT, R13, 0x1, PT ;  /* 0x000000010d00780c */ /* 0x008fce0003f85270 */
[----:B------:R-:W2:Y:S08]  /*8360*/  @P3 LDC R12, c[0x0][0xa14] ;  /* 0x00028500ff0c3b82 */ /* 0x000eb00000000800 */
[----:B------:R-:W3:Y:S08]  /*8370*/  @P3 LDC R11, c[0x0][0xa18] ;  /* 0x00028600ff0b3b82 */ /* 0x000ef00000000800 */
[----:B------:R-:W4:Y:S01]  /*8380*/  @P4 LDC.64 R2, c[0x0][0xa20] ;  /* 0x00028800ff024b82 */ /* 0x000f220000000a00 */
[----:B-1----:R-:W-:-:S05]  /*8390*/  @P2 IMAD.HI.U32 R8, R17, R8, RZ ;  /* 0x0000000811082227 */ /* 0x002fca00078e00ff */
[----:B------:R-:W-:-:S05]  /*83a0*/  @P2 SHF.R.U32.HI R7, RZ, R9, R8 ;  /* 0x00000009ff072219 */ /* 0x000fca0000011608 */
[----:B--2---:R-:W-:-:S04]  /*83b0*/  @P3 IMAD.HI.U32 R8, R7, R12, RZ ;  /* 0x0000000c07083227 */ /* 0x004fc800078e00ff */
[----:B------:R-:W-:Y:S01]  /*83c0*/  IMAD.MOV.U32 R9, RZ, RZ, R7 ;  /* 0x000000ffff097224 */ /* 0x000fe200078e0007 */
[----:B---3--:R-:W-:-:S05]  /*83d0*/  @P3 SHF.R.U32.HI R9, RZ, R11, R8 ;  /* 0x0000000bff093219 */ /* 0x008fca0000011608 */
[----:B----4-:R-:W-:Y:S01]  /*83e0*/  @P4 IMAD.HI.U32 R8, R9, R2, RZ ;  /* 0x0000000209084227 */ /* 0x010fe200078e00ff */
[----:B------:R-:W-:-:S04]  /*83f0*/  MOV R2, R9 ;  /* 0x0000000900027202 */ /* 0x000fc80000000f00 */
[----:B------:R-:W-:Y:S01]  /*8400*/  @P4 SHF.R.U32.HI R2, RZ, R3, R8 ;  /* 0x00000003ff024219 */ /* 0x000fe20000011608 */
[----:B------:R-:W-:-:S03]  /*8410*/  IMAD.MOV R3, RZ, RZ, -R9 ;  /* 0x000000ffff037224 */ /* 0x000fc600078e0a09 */
[----:B------:R-:W-:Y:S01]  /*8420*/  IADD3 R2, -R2, RZ, RZ ;  /* 0x000000ff02027210 */ /* 0x000fe20007ffe1ff */
[----:B------:R-:W-:-:S04]  /*8430*/  IMAD R10, R10, R3, R7 ;  /* 0x000000030a0a7224 */ /* 0x000fc800078e0207 */
[----:B------:R-:W-:Y:S01]  /*8440*/  IMAD R2, R13, R2, R9 ;  /* 0x000000020d027224 */ /* 0x000fe200078e0209 */
[----:B------:R-:W-:Y:S06]  /*8450*/  BRA.DIV UR4, `(.L_x_69) ;  /* 0x0000001a04e47947 */ /* 0x000fec000b800000 */
[----:B------:R-:W-:-:S13]  /*8460*/  ELECT P6, URZ, PT ;  /* 0x00000000003f782f */ /* 0x000fda00038c0000 */
.L_x_120:
[----:B------:R-:W-:Y:S01]  /*8470*/  IADD3 R3, -R7, RZ, RZ ;  /* 0x000000ff07037210 */ /* 0x000fe20007ffe1ff */
[----:B------:R-:W-:Y:S04]  /*8480*/  BSSY B1, `(.L_x_70) ;  /* 0x0000034000017945 */ /* 0x000fe80003800000 */
[----:B------:R-:W-:Y:S02]  /*8490*/  IMAD R3, R6, R3, R17 ;  /* 0x0000000306037224 */ /* 0x000fe400078e0211 */
[----:B------:R-:W-:-:S03]  /*84a0*/  IMAD.MOV.U32 R6, RZ, RZ, RZ ;  /* 0x000000ffff067224 */ /* 0x000fc600078e00ff */
[----:B------:R-:W-:Y:S01]  /*84b0*/  SHF.L.U32 R3, R3, 0x7, RZ ;  /* 0x0000000703037819 */ /* 0x000fe200000006ff */
[----:B------:R-:W-:Y:S06]  /*84c0*/  @!P6 BRA `(.L_x_71) ;  /* 0x0000000000bce947 */ /* 0x000fec0003800000 */
[----:B------:R-:W1:Y:S01]  /*84d0*/  S2R R7, SR_CgaCtaId ;  /* 0x0000000000077919 */ /* 0x000e620000008800 */
[----:B------:R-:W-:-:S04]  /*84e0*/  MOV R6, 0x400 ;  /* 0x0000040000067802 */ /* 0x000fc80000000f00 */
[----:B-1----:R-:W-:Y:S02]  /*84f0*/  LEA R9, R7, R6, 0x18 ;  /* 0x0000000607097211 */ /* 0x002fe400078ec0ff */
[----:B------:R-:W-:Y:S02]  /*8500*/  SHF.L.U32 R6, R5, 0x1f, RZ ;  /* 0x0000001f05067819 */ /* 0x000fe400000006ff */
[----:B------:R-:W-:-:S04]  /*8510*/  LEA R7, R0, R9, 0x3 ;  /* 0x0000000900077211 */ /* 0x000fc800078e18ff */
[----:B------:R-:W1:Y:S02]  /*8520*/  SYNCS.PHASECHK.TRANS64.TRYWAIT P2, [R7+URZ+0x14260], R6 ;  /* 0x01426006070075a7 */ /* 0x000e64000804017f */
[----:B-1----:R-:W-:Y:S05]  /*8530*/  @!P2 BRA `(.L_x_72) ;  /* 0x0000001800cca947 */ /* 0x002fea0003800000 */
.L_x_121:
[----:B------:R-:W-:Y:S01]  /*8540*/  UPRMT UR4, UR17, 0x9910, URZ ;  /* 0x0000991011047896 */ /* 0x000fe2000800003f */
[----:B-1----:R-:W-:-:S03]  /*8550*/  @P1 MOV R6, 0x1800 ;  /* 0x0000180000061802 */ /* 0x002fc60000000f00 */
[----:B------:R-:W-:Y:S01]  /*8560*/  UISETP.NE.AND UP0, UPT, UR4, 0x2, UPT ;  /* 0x000000020400788c */ /* 0x000fe2000bf05270 */
[----:B------:R1:W-:Y:S05]  /*8570*/  @P1 SYNCS.ARRIVE.TRANS64 RZ, [R7+URZ+0x14250], R6 ;  /* 0x0142500607ff19a7 */ /* 0x0003ea000800003f */
[----:B------:R-:W-:-:S13]  /*8580*/  PLOP3.LUT P2, PT, PT, PT, UP0, 0x80, 0x0 ;  /* 0x000000000000781c */ /* 0x000fda0003f4f008 */
[----:B-1----:R-:W-:Y:S05]  /*8590*/  @P2 BRA `(.L_x_73) ;  /* 0x0000000000042947 */ /* 0x002fea0003800000 */
[----:B------:R-:W-:Y:S01]  /*85a0*/  BPT.TRAP 0x1 ;  /* 0x000000040000795c */ /* 0x000fe20000300000 */
.L_x_73:
[----:B------:R-:W-:Y:S05]  /*85b0*/  @P0 BRA `(.L_x_74) ;  /* 0x0000000000040947 */ /* 0x000fea0003800000 */
[----:B------:R-:W-:Y:S01]  /*85c0*/  BPT.TRAP 0x1 ;  /* 0x000000040000795c */ /* 0x000fe20000300000 */
.L_x_74:
[----:B------:R-:W-:Y:S01]  /*85d0*/  R2UR UR5, R9 ;  /* 0x00000000090572ca */ /* 0x000fe200000e0000 */
[----:B------:R-:W-:Y:S01]  /*85e0*/  UIADD3 UR4, UP0, UR18, 0xf0, URZ ;  /* 0x000000f012047890 */ /* 0x000fe2000ff1e03f */
[----:B------:R-:W-:Y:S01]  /*85f0*/  R2UR UR8, R0 ;  /* 0x00000000000872ca */ /* 0x000fe200000e0000 */
[----:B------:R-:W-:Y:S01]  /*8600*/  UMOV UR10, URZ ;  /* 0x0000003f000a7c82 */ /* 0x000fe20008000000 */
[----:B------:R-:W-:Y:S01]  /*8610*/  R2UR UR9, R7 ;  /* 0x00000000070972ca */ /* 0x000fe200000e0000 */
[----:B------:R-:W-:Y:S01]  /*8620*/  UMOV UR6, 0x0 ;  /* 0x0000000000067882 */ /* 0x000fe20000000000 */
[----:B------:R-:W-:Y:S01]  /*8630*/  R2UR UR11, R3 ;  /* 0x00000000030b72ca */ /* 0x000fe200000e0000 */
[----:B------:R-:W-:Y:S01]  /*8640*/  UMOV UR7, 0x10000000 ;  /* 0x1000000000077882 */ /* 0x000fe20000000000 */
[----:B------:R-:W-:Y:S01]  /*8650*/  R2UR UR12, R10 ;  /* 0x000000000a0c72ca */ /* 0x000fe200000e0000 */
[----:B------:R-:W-:Y:S01]  /*8660*/  UMOV UR15, 0x10 ;  /* 0x00000010000f7882 */ /* 0x000fe20000000000 */
[----:B------:R-:W-:Y:S01]  /*8670*/  R2UR UR13, R2 ;  /* 0x00000000020d72ca */ /* 0x000fe200000e0000 */
[----:B------:R-:W-:-:S04]  /*8680*/  VIADD R0, R0, 0x1 ;  /* 0x0000000100007836 */ /* 0x000fc80000000000 */
[----:B------:R-:W-:Y:S01]  /*8690*/  UIMAD UR8, UR8, 0x1800, UR5 ;  /* 0x00001800080878a4 */ /* 0x000fe2000f8e0205 */
[C---:B------:R-:W-:Y:S01]  /*86a0*/  ISETP.NE.AND P2, PT, R0.reuse, 0x2, PT ;  /* 0x000000020000780c */ /* 0x040fe20003f45270 */
[----:B------:R-:W-:Y:S02]  /*86b0*/  UIADD3 UR9, UR9, 0x14250, URZ ;  /* 0x0001425009097890 */ /* 0x000fe4000fffe03f */
[----:B------:R-:W-:Y:S01]  /*86c0*/  UIADD3.X UR5, URZ, UR19, URZ, UP0, !UPT ;  /* 0x000000133f057290 */ /* 0x000fe200087fe43f */
[----:B------:R-:W-:Y:S01]  /*86d0*/  SEL R6, RZ, 0x1, P2 ;  /* 0x00000001ff067807 */ /* 0x000fe20001000000 */
[----:B------:R-:W-:Y:S01]  /*86e0*/  UIADD3 UR14, UR8, 0x800, URZ ;  /* 0x00000800080e7890 */ /* 0x000fe2000fffe03f */
[----:B------:R-:W-:Y:S01]  /*86f0*/  SEL R0, R0, RZ, P2 ;  /* 0x000000ff00007207 */ /* 0x000fe20001000000 */
[----:B------:R-:W-:Y:S01]  /*8700*/  UIADD3 UR16, UR8, 0x1000, URZ ;  /* 0x0000100008107890 */ /* 0x000fe2000fffe03f */
[----:B------:R-:W-:Y:S02]  /*8710*/  LOP3.LUT R5, R5, R6, RZ, 0x3c, !PT ;  /* 0x0000000605057212 */ /* 0x000fe400078e3cff */
[----:B------:R-:W-:-:S02]  /*8720*/  MOV R6, 0x40 ;  /* 0x0000004000067802 */ /* 0x000fc40000000f00 */
[----:B------:R1:W-:Y:S02]  /*8730*/  UTMALDG.4D [UR8], [UR4], desc[UR6] ;  /* 0x00000608040075b4 */ /* 0x0003e40008019000 */
[----:B-1----:R-:W-:Y:S01]  /*8740*/  UMOV UR8, UR14 ;  /* 0x0000000e00087c82 */ /* 0x002fe20008000000 */
[----:B------:R-:W-:Y:S01]  /*8750*/  UMOV UR10, UR15 ;  /* 0x0000000f000a7c82 */ /* 0x000fe20008000000 */
[----:B------:R-:W-:Y:S01]  /*8760*/  UMOV UR14, 0x20 ;  /* 0x00000020000e7882 */ /* 0x000fe20000000000 */
[----:B------:R1:W-:Y:S02]  /*8770*/  UTMALDG.4D [UR8], [UR4], desc[UR6] ;  /* 0x00000608040075b4 */ /* 0x0003e40008019000 */
[----:B-1----:R-:W-:Y:S01]  /*8780*/  UMOV UR8, UR16 ;  /* 0x0000001000087c82 */ /* 0x002fe20008000000 */
[----:B------:R-:W-:Y:S02]  /*8790*/  UMOV UR10, UR14 ;  /* 0x0000000e000a7c82 */ /* 0x000fe40008000000 */
[----:B------:R1:W-:Y:S02]  /*87a0*/  UTMALDG.4D [UR8], [UR4], desc[UR6] ;  /* 0x00000608040075b4 */ /* 0x0003e40008019000 */
[----:B-1----:R-:W-:Y:S01]  /*87b0*/  NOP ;  /* 0x0000000000007918 */ /* 0x002fe20000000000 */
.L_x_71:
[----:B------:R-:W-:Y:S05]  /*87c0*/  BSYNC B1 ;  /* 0x0000000000017941 */ /* 0x000fea0003800000 */
.L_x_70:
[----:B------:R-:W-:Y:S01]  /*87d0*/  LOP3.LUT P2, RZ, R4, 0xff, RZ, 0xc0, !PT ;  /* 0x000000ff04ff7812 */ /* 0x000fe2000784c0ff */
[----:B------:R-:W-:-:S12]  /*87e0*/  BSSY B1, `(.L_x_75) ;  /* 0x0000009000017945 */ /* 0x000fd80003800000 */
[----:B------:R-:W-:Y:S05]  /*87f0*/  @!P2 BRA `(.L_x_76) ;  /* 0x00000000001ca947 */ /* 0x000fea0003800000 */
[----:B------:R-:W1:Y:S01]  /*8800*/  S2R R7, SR_CgaCtaId ;  /* 0x0000000000077919 */ /* 0x000e620000008800 */
[----:B------:R-:W-:-:S04]  /*8810*/  MOV R4, 0x400 ;  /* 0x0000040000047802 */ /* 0x000fc80000000f00 */
[----:B-1----:R-:W-:Y:S02]  /*8820*/  LEA R7, R7, R4, 0x18 ;  /* 0x0000000407077211 */ /* 0x002fe400078ec0ff */
[----:B------:R-:W-:Y:S02]  /*8830*/  SHF.L.U32 R4, RZ, 0x1f, RZ ;  /* 0x0000001fff047819 */ /* 0x000fe400000006ff */
[----:B------:R1:W-:Y:S02]  /*8840*/  SYNCS.ARRIVE.TRANS64.A1T0 RZ, [R7+URZ+0x142b0], RZ ;  /* 0x0142b0ff07ff79a7 */ /* 0x0003e4000810003f */
[----:B------:R-:W2:Y:S02]  /*8850*/  SYNCS.PHASECHK.TRANS64.TRYWAIT P2, [R7+URZ+0x142b0], R4 ;  /* 0x0142b004070075a7 */ /* 0x000ea4000804017f */
[----:B-12---:R-:W-:Y:S05]  /*8860*/  @!P2 BRA `(.L_x_77) ;  /* 0x000000180014a947 */ /* 0x006fea0003800000 */
.L_x_76:
[----:B------:R-:W-:Y:S05]  /*8870*/  BSYNC B1 ;  /* 0x0000000000017941 */ /* 0x000fea0003800000 */
.L_x_75:
[----:B------:R-:W-:Y:S04]  /*8880*/  BSSY B1, `(.L_x_78) ;  /* 0x0000032000017945 */ /* 0x000fe80003800000 */
[----:B------:R-:W-:Y:S05]  /*8890*/  @!P6 BRA `(.L_x_79) ;  /* 0x0000000000c0e947 */ /* 0x000fea0003800000 */
[----:B-1----:R-:W1:Y:S01]  /*88a0*/  S2R R7, SR_CgaCtaId ;  /* 0x0000000000077919 */ /* 0x002e620000008800 */
[----:B------:R-:W-:Y:S02]  /*88b0*/  MOV R4, 0x400 ;  /* 0x0000040000047802 */ /* 0x000fe40000000f00 */
[----:B------:R-:W-:Y:S02]  /*88c0*/  SHF.L.U32 R9, R5, 0x1f, RZ ;  /* 0x0000001f05097819 */ /* 0x000fe400000006ff */
[----:B-1----:R-:W-:-:S04]  /*88d0*/  LEA R7, R7, R4, 0x18 ;  /* 0x0000000407077211 */ /* 0x002fc800078ec0ff */
[----:B------:R-:W-:-:S04]  /*88e0*/  LEA R4, R0, R7, 0x3 ;  /* 0x0000000700047211 */ /* 0x000fc800078e18ff */
[----:B------:R-:W1:Y:S02]  /*88f0*/  SYNCS.PHASECHK.TRANS64.TRYWAIT P2, [R4+URZ+0x14260], R9 ;  /* 0x01426009040075a7 */ /* 0x000e64000804017f */
[----:B-1----:R-:W-:Y:S05]  /*8900*/  @!P2 BRA `(.L_x_80) ;  /* 0x000000180000a947 */ /* 0x002fea0003800000 */
.L_x_122:
[----:B------:R-:W-:Y:S01]  /*8910*/  UPRMT UR4, UR17, 0x9910, URZ ;  /* 0x0000991011047896 */ /* 0x000fe2000800003f */
[----:B-1----:R-:W-:-:S03]  /*8920*/  @P1 IMAD.MOV.U32 R9, RZ, RZ, 0x1800 ;  /* 0x00001800ff091424 */ /* 0x002fc600078e00ff */
[----:B------:R-:W-:Y:S01]  /*8930*/  UISETP.NE.AND UP0, UPT, UR4, 0x2, UPT ;  /* 0x000000020400788c */ /* 0x000fe2000bf05270 */
[----:B------:R1:W-:Y:S05]  /*8940*/  @P1 SYNCS.ARRIVE.TRANS64 RZ, [R4+URZ+0x14250], R9 ;  /* 0x0142500904ff19a7 */ /* 0x0003ea000800003f */
[----:B------:R-:W-:-:S13]  /*8950*/  PLOP3.LUT P2, PT, PT, PT, UP0, 0x80, 0x0 ;  /* 0x000000000000781c */ /* 0x000fda0003f4f008 */
[----:B-1----:R-:W-:Y:S05]  /*8960*/  @P2 BRA `(.L_x_81) ;  /* 0x0000000000042947 */ /* 0x002fea0003800000 */
[----:B------:R-:W-:Y:S01]  /*8970*/  BPT.TRAP 0x1 ;  /* 0x000000040000795c */ /* 0x000fe20000300000 */
.L_x_81:
[----:B------:R-:W-:Y:S05]  /*8980*/  @P0 BRA `(.L_x_82) ;  /* 0x0000000000040947 */ /* 0x000fea0003800000 */
[----:B------:R-:W-:Y:S01]  /*8990*/  BPT.TRAP 0x1 ;  /* 0x000000040000795c */ /* 0x000fe20000300000 */
.L_x_82:
        /* <DEDUP_REMOVED lines=10> */
[----:B------:R-:W-:-:S02]  /*8a40*/  R2UR UR12, R10 ;  /* 0x000000000a0c72ca */ /* 0x000fc400000e0000 */
[----:B------:R-:W-:Y:S02]  /*8a50*/  R2UR UR13, R2 ;  /* 0x00000000020d72ca */ /* 0x000fe400000e0000 */
[----:B------:R-:W-:-:S03]  /*8a60*/  IADD3 R0, R0, 0x1, RZ ;  /* 0x0000000100007810 */ /* 0x000fc60007ffe0ff */
[----:B------:R-:W-:Y:S01]  /*8a70*/  UIADD3 UR11, UR11, UR9, URZ ;  /* 0x000000090b0b7290 */ /* 0x000fe2000fffe03f */
[C---:B------:R-:W-:Y:S01]  /*8a80*/  ISETP.NE.AND P2, PT, R0.reuse, 0x2, PT ;  /* 0x000000020000780c */ /* 0x040fe20003f45270 */
[----:B------:R-:W-:Y:S02]  /*8a90*/  UIMAD UR8, UR8, 0x1800, UR5 ;  /* 0x00001800080878a4 */ /* 0x000fe4000f8e0205 */
[----:B------:R-:W-:Y:S01]  /*8aa0*/  UIADD3 UR9, UR14, 0x14250, URZ ;  /* 0x000142500e097890 */ /* 0x000fe2000fffe03f */
[----:B------:R-:W-:Y:S01]  /*8ab0*/  SEL R2, RZ, 0x1, P2 ;  /* 0x00000001ff027807 */ /* 0x000fe20001000000 */
[----:B------:R-:W-:Y:S01]  /*8ac0*/  UIADD3.X UR5, URZ, UR19, URZ, UP0, !UPT ;  /* 0x000000133f057290 */ /* 0x000fe200087fe43f */
[----:B------:R-:W-:Y:S01]  /*8ad0*/  SEL R0, R0, RZ, P2 ;  /* 0x000000ff00007207 */ /* 0x000fe20001000000 */
[----:B------:R-:W-:Y:S01]  /*8ae0*/  UIADD3 UR14, UR8, 0x800, URZ ;  /* 0x00000800080e7890 */ /* 0x000fe2000fffe03f */
[----:B------:R-:W-:Y:S01]  /*8af0*/  LOP3.LUT R5, R5, R2, RZ, 0x3c, !PT ;  /* 0x0000000205057212 */ /* 0x000fe200078e3cff */
[----:B------:R-:W-:-:S05]  /*8b00*/  UIADD3 UR16, UR8, 0x1000, URZ ;  /* 0x0000100008107890 */ /* 0x000fca000fffe03f */
        /* <DEDUP_REMOVED lines=8> */
[----:B--2---:R-:W-:Y:S01]  /*8b90*/  NOP ;  /* 0x0000000000007918 */ /* 0x004fe20000000000 */
.L_x_79:
[----:B------:R-:W-:Y:S05]  /*8ba0*/  BSYNC B1 ;  /* 0x0000000000017941 */ /* 0x000fea0003800000 */
.L_x_78:
[----:B------:R-:W-:Y:S02]  /*8bb0*/  IADD3 R17, R17, UR20, RZ ;  /* 0x0000001411117c10 */ /* 0x000fe4000fffe0ff */
[----:B-1----:R-:W-:Y:S02]  /*8bc0*/  PRMT R4, RZ, 0x7610, R4 ;  /* 0x00007610ff047816 */ /* 0x002fe40000000004 */
[----:B------:R-:W-:-:S13]  /*8bd0*/  ISETP.GE.AND P2, PT, R17, UR21, PT ;  /* 0x0000001511007c0c */ /* 0x000fda000bf46270 */
[----:B------:R-:W-:Y:S05]  /*8be0*/  @!P2 BRA `(.L_x_83) ;  /* 0xfffffff400b8a947 */ /* 0x000fea000383ffff */
[----:B------:R-:W-:Y:S05]  /*8bf0*/  BSYNC B0 ;  /* 0x0000000000007941 */ /* 0x000fea0003800000 */
.L_x_68:
[----:B------:R-:W-:Y:S05]  /*8c00*/  EXIT ;  /* 0x000000000000794d */ /* 0x000fea0003800000 */
.L_x_67:
[----:B-1----:R-:W-:Y:S02]  /*8c10*/  ULDC UR4, c[0x0][0xa00] ;  /* 0x0002800000047ab9 */ /* 0x002fe40000000800 */
[----:B------:R-:W-:-:S13]  /*8c20*/  ISETP.GE.AND P0, PT, R17, UR4, PT ;  /* 0x0000000411007c0c */ /* 0x000fda000bf06270 */
[----:B------:R-:W-:Y:S05]  /*8c30*/  @P0 EXIT ;  /* 0x000000000000094d */ /* 0x000fea0003800000 */
[----:B------:R-:W-:Y:S01]  /*8c40*/  LOP3.LUT P0, RZ, R2, 0x1f, RZ, 0xc0, !PT ;  /* 0x0000001f02ff7812 */ /* 0x000fe2000780c0ff */
[----:B------:R-:W-:Y:S01]  /*8c50*/  BSSY B0, `(.L_x_84) ;  /* 0x000010e000007945 */ /* 0x000fe20003800000 */
[----:B------:R-:W-:Y:S01]  /*8c60*/  IMAD.MOV.U32 R4, RZ, RZ, 0x1 ;  /* 0x00000001ff047424 */ /* 0x000fe200078e00ff */
[----:B------:R-:W-:Y:S01]  /*8c70*/  MOV R5, RZ ;  /* 0x000000ff00057202 */ /* 0x000fe20000000f00 */
[----:B------:R-:W-:Y:S01]  /*8c80*/  ULOP3.LUT UR20, UR56, 0x2, URZ, 0xfc, !UPT ;  /* 0x0000000238147892 */ /* 0x000fe2000f8efc3f */
[----:B------:R-:W-:Y:S01]  /*8c90*/  PLOP3.LUT P0, PT, P0, P2, PT, 0x2a, 0x0 ;  /* 0x000000000000781c */ /* 0x000fe20000704572 */
[----:B------:R-:W-:Y:S01]  /*8ca0*/  ULDC.64 UR16, c[0x0][0x198] ;  /* 0x0000660000107ab9 */ /* 0x000fe20000000a00 */
[----:B------:R-:W-:Y:S01]  /*8cb0*/  MOV R0, 0x1 ;  /* 0x0000000100007802 */ /* 0x000fe20000000f00 */
[----:B------:R-:W-:-:S10]  /*8cc0*/  ULDC UR21, c[0x0][0xc] ;  /* 0x0000030000157ab9 */ /* 0x000fd40000000800 */
.L_x_111:
[----:B------:R-:W1:Y:S01]  /*8cd0*/  LDC R2, c[0x0][0xa04] ;  /* 0x00028100ff027b82 */ /* 0x000e620000000800 */
[----:B------:R-:W-:-:S07]  /*8ce0*/  UMOV UR4, 0xffffffff ;  /* 0xffffffff00047882 */ /* 0x000fce0000000000 */
        /* <DEDUP_REMOVED lines=9> */
[----:B-1----:R-:W-:-:S04]  /*8d80*/  @P3 IMAD.HI.U32 R10, R17, R6, RZ ;  /* 0x00000006110a3227 */ /* 0x002fc800078e00ff */
[----:B------:R-:W-:Y:S01]  /*8d90*/  IMAD.MOV.U32 R6, RZ, RZ, R17 ;  /* 0x000000ffff067224 */ /* 0x000fe200078e0011 */
[----:B------:R-:W-:-:S04]  /*8da0*/  @P3 SHF.R.U32.HI R6, RZ, R7, R10 ;  /* 0x00000007ff063219 */ /* 0x000fc8000001160a */
[----:B------:R-:W-:Y:S01]  /*8db0*/  MOV R7, R6 ;  /* 0x0000000600077202 */ /* 0x000fe20000000f00 */
[----:B--2---:R-:W-:-:S05]  /*8dc0*/  @P4 IMAD.HI.U32 R9, R6, R9, RZ ;  /* 0x0000000906094227 */ /* 0x004fca00078e00ff */
[----:B---3--:R-:W-:-:S04]  /*8dd0*/  @P4 SHF.R.U32.HI R7, RZ, R12, R9 ;  /* 0x0000000cff074219 */ /* 0x008fc80000011609 */
[----:B------:R-:W-:Y:S01]  /*8de0*/  MOV R9, R7 ;  /* 0x0000000700097202 */ /* 0x000fe20000000f00 */
[----:B----4-:R-:W-:-:S05]  /*8df0*/  @P5 IMAD.HI.U32 R2, R7, R2, RZ ;  /* 0x0000000207025227 */ /* 0x010fca00078e00ff */
[----:B------:R-:W-:Y:S01]  /*8e00*/  @P5 SHF.R.U32.HI R9, RZ, R3, R2 ;  /* 0x00000003ff095219 */ /* 0x000fe20000011602 */
[----:B------:R-:W-:-:S04]  /*8e10*/  IMAD.MOV R3, RZ, RZ, -R7 ;  /* 0x000000ffff037224 */ /* 0x000fc800078e0a07 */
[----:B------:R-:W-:Y:S01]  /*8e20*/  IMAD R2, R11, R3, R6 ;  /* 0x000000030b027224 */ /* 0x000fe200078e0206 */
[----:B------:R-:W-:-:S05]  /*8e30*/  IADD3 R3, -R9, RZ, RZ ;  /* 0x000000ff09037210 */ /* 0x000fca0007ffe1ff */
[----:B------:R-:W-:Y:S01]  /*8e40*/  IMAD R3, R8, R3, R7 ;  /* 0x0000000308037224 */ /* 0x000fe200078e0207 */
[----:B------:R-:W-:Y:S06]  /*8e50*/  BRA.DIV UR4, `(.L_x_85) ;  /* 0x0000001204c07947 */ /* 0x000fec000b800000 */
[----:B------:R-:W-:-:S13]  /*8e60*/  ELECT P6, URZ, PT ;  /* 0x00000000003f782f */ /* 0x000fda00038c0000 */
.L_x_125:
[----:B------:R-:W1:Y:S01]  /*8e70*/  LDC R6, c[0x0][0x28c] ;  /* 0x0000a300ff067b82 */ /* 0x000e620000000800 */
[----:B------:R-:W-:Y:S01]  /*8e80*/  BSSY B1, `(.L_x_86) ;  /* 0x0000032000017945 */ /* 0x000fe20003800000 */
[----:B-1----:R-:W-:-:S13]  /*8e90*/  ISETP.GT.AND P3, PT, R6, RZ, P6 ;  /* 0x000000ff0600720c */ /* 0x002fda0003764270 */
[----:B------:R-:W-:Y:S05]  /*8ea0*/  @!P3 BRA `(.L_x_87) ;  /* 0x0000000000bcb947 */ /* 0x000fea0003800000 */
[----:B------:R-:W1:Y:S01]  /*8eb0*/  S2R R8, SR_CgaCtaId ;  /* 0x0000000000087919 */ /* 0x000e620000008800 */
[----:B------:R-:W-:-:S04]  /*8ec0*/  MOV R7, 0x400 ;  /* 0x0000040000077802 */ /* 0x000fc80000000f00 */
[----:B-1----:R-:W-:Y:S02]  /*8ed0*/  LEA R10, R8, R7, 0x18 ;  /* 0x00000007080a7211 */ /* 0x002fe400078ec0ff */
[----:B------:R-:W-:Y:S02]  /*8ee0*/  SHF.L.U32 R7, R0, 0x1f, RZ ;  /* 0x0000001f00077819 */ /* 0x000fe400000006ff */
[----:B------:R-:W-:-:S04]  /*8ef0*/  LEA R8, R5, R10, 0x3 ;  /* 0x0000000a05087211 */ /* 0x000fc800078e18ff */
[----:B------:R-:W1:Y:S02]  /*8f00*/  SYNCS.PHASECHK.TRANS64.TRYWAIT P4, [R8+URZ+0x14228], R7 ;  /* 0x01422807080075a7 */ /* 0x000e64000808017f */
[----:B-1----:R-:W-:Y:S05]  /*8f10*/  @!P4 BRA `(.L_x_88) ;  /* 0x0000001000b0c947 */ /* 0x002fea0003800000 */
.L_x_126:
[----:B------:R-:W-:Y:S01]  /*8f20*/  UPRMT UR4, UR20, 0x9910, URZ ;  /* 0x0000991014047896 */ /* 0x000fe2000800003f */
[----:B-1----:R-:W-:-:S03]  /*8f30*/  @P2 IMAD.MOV.U32 R7, RZ, RZ, 0x3000 ;  /* 0x00003000ff072424 */ /* 0x002fc600078e00ff */
[----:B------:R-:W-:Y:S01]  /*8f40*/  UISETP.NE.AND UP0, UPT, UR4, 0x2, UPT ;  /* 0x000000020400788c */ /* 0x000fe2000bf05270 */
[----:B------:R1:W-:Y:S05]  /*8f50*/  @P2 SYNCS.ARRIVE.TRANS64 RZ, [R8+URZ+0x14200], R7 ;  /* 0x0142000708ff29a7 */ /* 0x0003ea000800003f */
[----:B------:R-:W-:-:S13]  /*8f60*/  PLOP3.LUT P4, PT, PT, PT, UP0, 0x80, 0x0 ;  /* 0x000000000000781c */ /* 0x000fda0003f8f008 */
[----:B-1----:R-:W-:Y:S05]  /*8f70*/  @P4 BRA `(.L_x_89) ;  /* 0x0000000000044947 */ /* 0x002fea0003800000 */
[----:B------:R-:W-:Y:S01]  /*8f80*/  BPT.TRAP 0x1 ;  /* 0x000000040000795c */ /* 0x000fe20000300000 */
.L_x_89:
[----:B------:R-:W-:Y:S05]  /*8f90*/  @P0 BRA `(.L_x_90) ;  /* 0x0000000000040947 */ /* 0x000fea0003800000 */
[----:B------:R-:W-:Y:S01]  /*8fa0*/  BPT.TRAP 0x1 ;  /* 0x000000040000795c */ /* 0x000fe20000300000 */
.L_x_90:
[----:B------:R-:W-:Y:S01]  /*8fb0*/  IMAD R10, R5, 0x3000, R10 ;  /* 0x00003000050a7824 */ /* 0x000fe200078e020a */
[----:B------:R-:W-:Y:S01]  /*8fc0*/  R2UR UR9, R8 ;  /* 0x00000000080972ca */ /* 0x000fe200000e0000 */
[----:B------:R-:W-:Y:S01]  /*8fd0*/  UIADD3 UR4, UP0, UR16, 0x1f0, URZ ;  /* 0x000001f010047890 */ /* 0x000fe2000ff1e03f */
[----:B------:R-:W-:Y:S01]  /*8fe0*/  R2UR UR12, R2 ;  /* 0x00000000020c72ca */ /* 0x000fe200000e0000 */
[----:B------:R-:W-:Y:S01]  /*8ff0*/  UMOV UR10, URZ ;  /* 0x0000003f000a7c82 */ /* 0x000fe20008000000 */
[----:B------:R-:W-:Y:S01]  /*9000*/  R2UR UR8, R10 ;  /* 0x000000000a0872ca */ /* 0x000fe200000e0000 */
[----:B------:R-:W-:Y:S01]  /*9010*/  UIADD3.X UR5, URZ, UR17, URZ, UP0, !UPT ;  /* 0x000000113f057290 */ /* 0x000fe200087fe43f */
[----:B------:R-:W-:Y:S01]  /*9020*/  R2UR UR13, R3 ;  /* 0x00000000030d72ca */ /* 0x000fe200000e0000 */
[----:B------:R-:W-:Y:S01]  /*9030*/  UMOV UR6, 0x0 ;  /* 0x0000000000067882 */ /* 0x000fe20000000000 */
[----:B------:R-:W-:Y:S01]  /*9040*/  UMOV UR7, 0x10000000 ;  /* 0x1000000000077882 */ /* 0x000fe20000000000 */
[----:B------:R-:W-:Y:S01]  /*9050*/  UMOV UR11, URZ ;  /* 0x0000003f000b7c82 */ /* 0x000fe20008000000 */
[----:B------:R-:W-:Y:S01]  /*9060*/  UMOV UR19, 0x10 ;  /* 0x0000001000137882 */ /* 0x000fe20000000000 */
[----:B------:R-:W-:-:S02]  /*9070*/  IADD3 R5, R5, 0x1, RZ ;  /* 0x0000000105057810 */ /* 0x000fc40007ffe0ff */
[----:B------:R-:W-:Y:S02]  /*9080*/  UIADD3 UR9, UR9, 0x14200, URZ ;  /* 0x0001420009097890 */ /* 0x000fe4000fffe03f */
[C---:B------:R-:W-:Y:S02]  /*9090*/  ISETP.NE.AND P4, PT, R5.reuse, 0x5, PT ;  /* 0x000000050500780c */ /* 0x040fe40003f85270 */
[----:B------:R-:W-:Y:S02]  /*90a0*/  UIADD3 UR14, UR8, 0x3000, URZ ;  /* 0x00003000080e7890 */ /* 0x000fe4000fffe03f */
[----:B------:R-:W-:Y:S01]  /*90b0*/  UIADD3 UR15, UR8, 0x4000, URZ ;  /* 0x00004000080f7890 */ /* 0x000fe2000fffe03f */
[----:B------:R-:W-:Y:S01]  /*90c0*/  SEL R7, RZ, 0x1, P4 ;  /* 0x00000001ff077807 */ /* 0x000fe20002000000 */
[----:B------:R-:W-:Y:S01]  /*90d0*/  UIADD3 UR18, UR8, 0x5000, URZ ;  /* 0x0000500008127890 */ /* 0x000fe2000fffe03f */
[----:B------:R-:W-:Y:S02]  /*90e0*/  SEL R5, R5, RZ, P4 ;  /* 0x000000ff05057207 */ /* 0x000fe40002000000 */
[----:B------:R-:W-:Y:S01]  /*90f0*/  UMOV UR8, UR14 ;  /* 0x0000000e00087c82 */ /* 0x000fe20008000000 */
[----:B------:R-:W-:Y:S01]  /*9100*/  UMOV UR14, 0x20 ;  /* 0x00000020000e7882 */ /* 0x000fe20000000000 */
[----:B------:R1:W-:Y:S01]  /*9110*/  UTMALDG.4D [UR8], [UR4], desc[UR6] ;  /* 0x00000608040075b4 */ /* 0x0003e20008019000 */
[----:B------:R-:W-:Y:S01]  /*9120*/  LOP3.LUT R0, R0, R7, RZ, 0x3c, !PT ;  /* 0x0000000700007212 */ /* 0x000fe200078e3cff */
[----:B-1----:R-:W-:Y:S01]  /*9130*/  UMOV UR8, UR15 ;  /* 0x0000000f00087c82 */ /* 0x002fe20008000000 */
[----:B------:R-:W-:-:S02]  /*9140*/  UMOV UR10, UR19 ;  /* 0x00000013000a7c82 */ /* 0x000fc40008000000 */
[----:B------:R1:W-:Y:S02]  /*9150*/  UTMALDG.4D [UR8], [UR4], desc[UR6] ;  /* 0x00000608040075b4 */ /* 0x0003e40008019000 */
[----:B-1----:R-:W-:Y:S01]  /*9160*/  UMOV UR8, UR18 ;  /* 0x0000001200087c82 */ /* 0x002fe20008000000 */
[----:B------:R-:W-:Y:S02]  /*9170*/  UMOV UR10, UR14 ;  /* 0x0000000e000a7c82 */ /* 0x000fe40008000000 */
[----:B------:R1:W-:Y:S02]  /*9180*/  UTMALDG.4D [UR8], [UR4], desc[UR6] ;  /* 0x00000608040075b4 */ /* 0x0003e40008019000 */
[----:B-1----:R-:W-:Y:S01]  /*9190*/  NOP ;  /* 0x0000000000007918 */ /* 0x002fe20000000000 */
.L_x_87:
[----:B------:R-:W-:Y:S05]  /*91a0*/  BSYNC B1 ;  /* 0x0000000000017941 */ /* 0x000fea0003800000 */
.L_x_86:
        /* <DEDUP_REMOVED lines=10> */
.L_x_92:
[----:B------:R-:W-:Y:S05]  /*9250*/  BSYNC B1 ;  /* 0x0000000000017941 */ /* 0x000fea0003800000 */
.L_x_91:
[----:B------:R-:W-:Y:S01]  /*9260*/  BSSY B1, `(.L_x_94) ;  /* 0x0000033000017945 */ /* 0x000fe20003800000 */
[----:B------:R-:W-:-:S03]  /*9270*/  MOV R9, RZ ;  /* 0x000000ff00097202 */ /* 0x000fc60000000f00 */
[----:B------:R-:W-:Y:S05]  /*9280*/  @!P3 BRA `(.L_x_95) ;  /* 0x0000000000c0b947 */ /* 0x000fea0003800000 */
[----:B-1----:R-:W1:Y:S01]  /*9290*/  S2R R7, SR_CgaCtaId ;  /* 0x0000000000077919 */ /* 0x002e620000008800 */
[----:B------:R-:W-:Y:S02]  /*92a0*/  MOV R4, 0x400 ;  /* 0x0000040000047802 */ /* 0x000fe40000000f00 */
[----:B------:R-:W-:Y:S02]  /*92b0*/  SHF.L.U32 R8, R0, 0x1f, RZ ;  /* 0x0000001f00087819 */ /* 0x000fe400000006ff */
[----:B-1----:R-:W-:-:S05]  /*92c0*/  LEA R4, R7, R4, 0x18 ;  /* 0x0000000407047211 */ /* 0x002fca00078ec0ff */
[----:B------:R-:W-:-:S04]  /*92d0*/  IMAD R7, R5, 0x8, R4 ;  /* 0x0000000805077824 */ /* 0x000fc800078e0204 */
[----:B------:R-:W1:Y:S02]  /*92e0*/  SYNCS.PHASECHK.TRANS64.TRYWAIT P3, [R7+URZ+0x14228], R8 ;  /* 0x01422808070075a7 */ /* 0x000e64000806017f */
[----:B-1----:R-:W-:Y:S05]  /*92f0*/  @!P3 BRA `(.L_x_96) ;  /* 0x0000000c00e0b947 */ /* 0x002fea0003800000 */
.L_x_127:
[----:B------:R-:W-:Y:S01]  /*9300*/  UPRMT UR4, UR20, 0x9910, URZ ;  /* 0x0000991014047896 */ /* 0x000fe2000800003f */
[----:B-1----:R-:W-:-:S03]  /*9310*/  @P2 MOV R8, 0x3000 ;  /* 0x0000300000082802 */ /* 0x002fc60000000f00 */
[----:B------:R-:W-:Y:S01]  /*9320*/  UISETP.NE.AND UP0, UPT, UR4, 0x2, UPT ;  /* 0x000000020400788c */ /* 0x000fe2000bf05270 */
[----:B------:R1:W-:Y:S05]  /*9330*/  @P2 SYNCS.ARRIVE.TRANS64 RZ, [R7+URZ+0x14200], R8 ;  /* 0x0142000807ff29a7 */ /* 0x0003ea000800003f */
[----:B------:R-:W-:-:S13]  /*9340*/  PLOP3.LUT P3, PT, PT, PT, UP0, 0x80, 0x0 ;  /* 0x000000000000781c */ /* 0x000fda0003f6f008 */
[----:B-1----:R-:W-:Y:S05]  /*9350*/  @P3 BRA `(.L_x_97) ;  /* 0x0000000000043947 */ /* 0x002fea0003800000 */
[----:B------:R-:W-:Y:S01]  /*9360*/  BPT.TRAP 0x1 ;  /* 0x000000040000795c */ /* 0x000fe20000300000 */
.L_x_97:
[----:B------:R-:W-:Y:S05]  /*9370*/  @P0 BRA `(.L_x_98) ;  /* 0x0000000000040947 */ /* 0x000fea0003800000 */
[----:B------:R-:W-:Y:S01]  /*9380*/  BPT.TRAP 0x1 ;  /* 0x000000040000795c */ /* 0x000fe20000300000 */
.L_x_98:
        /* <DEDUP_REMOVED lines=12> */
[----:B------:R-:W-:Y:S01]  /*9450*/  IADD3 R5, R5, 0x1, RZ ;  /* 0x0000000105057810 */ /* 0x000fe20007ffe0ff */
[----:B------:R-:W-:Y:S01]  /*9460*/  IMAD.MOV.U32 R9, RZ, RZ, 0x1 ;  /* 0x00000001ff097424 */ /* 0x000fe200078e00ff */
[----:B------:R-:W-:-:S02]  /*9470*/  UIADD3 UR9, UR9, 0x14200, URZ ;  /* 0x0001420009097890 */ /* 0x000fc4000fffe03f */
        /* <DEDUP_REMOVED lines=16> */
[----:B--2---:R-:W-:Y:S01]  /*9580*/  NOP ;  /* 0x0000000000007918 */ /* 0x004fe20000000000 */
.L_x_95:
[----:B------:R-:W-:Y:S05]  /*9590*/  BSYNC B1 ;  /* 0x0000000000017941 */ /* 0x000fea0003800000 */
.L_x_94:
[----:B------:R-:W-:-:S13]  /*95a0*/  ISETP.GE.AND P3, PT, R6, 0x81, PT ;  /* 0x000000810600780c */ /* 0x000fda0003f66270 */
[----:B------:R-:W-:Y:S05]  /*95b0*/  @!P3 BRA `(.L_x_99) ;  /* 0x0000000400c8b947 */ /* 0x000fea0003800000 */
[----:B------:R-:W-:Y:S01]  /*95c0*/  IADD3 R6, R6, 0x7f, RZ ;  /* 0x0000007f06067810 */ /* 0x000fe20007ffe0ff */
[----:B------:R-:W-:Y:S03]  /*95d0*/  BSSY B1, `(.L_x_99) ;  /* 0x0000070000017945 */ /* 0x000fe60003800000 */
[----:B-1----:R-:W-:-:S04]  /*95e0*/  SHF.R.S32.HI R7, RZ, 0x1f, R6 ;  /* 0x0000001fff077819 */ /* 0x002fc80000011406 */
[----:B------:R-:W-:-:S04]  /*95f0*/  LEA.HI R7, R7, R6, RZ, 0x7 ;  /* 0x0000000607077211 */ /* 0x000fc800078f38ff */
[----:B------:R-:W-:-:S04]  /*9600*/  SHF.R.S32.HI R7, RZ, 0x7, R7 ;  /* 0x00000007ff077819 */ /* 0x000fc80000011407 */
[----:B------:R-:W-:-:S07]  /*9610*/  SHF.L.U32 R4, R7, 0x1, RZ ;  /* 0x0000000107047819 */ /* 0x000fce00000006ff */
.L_x_110:
[----:B------:R-:W-:Y:S04]  /*9620*/  BSSY B2, `(.L_x_100) ;  /* 0x0000032000027945 */ /* 0x000fe80003800000 */
[----:B------:R-:W-:Y:S05]  /*9630*/  @!P6 BRA `(.L_x_101) ;  /* 0x0000000000c0e947 */ /* 0x000fea0003800000 */
[----:B------:R-:W1:Y:S01]  /*9640*/  S2R R7, SR_CgaCtaId ;  /* 0x0000000000077919 */ /* 0x000e620000008800 */
[----:B------:R-:W-:Y:S02]  /*9650*/  MOV R6, 0x400 ;  /* 0x0000040000067802 */ /* 0x000fe40000000f00 */
[----:B------:R-:W-:Y:S02]  /*9660*/  SHF.L.U32 R8, R0, 0x1f, RZ ;  /* 0x0000001f00087819 */ /* 0x000fe400000006ff */
[----:B-1----:R-:W-:-:S05]  /*9670*/  LEA R6, R7, R6, 0x18 ;  /* 0x0000000607067211 */ /* 0x002fca00078ec0ff */
[----:B------:R-:W-:-:S04]  /*9680*/  IMAD R7, R5, 0x8, R6 ;  /* 0x0000000805077824 */ /* 0x000fc800078e0206 */
[----:B------:R-:W1:Y:S02]  /*9690*/  SYNCS.PHASECHK.TRANS64.TRYWAIT P3, [R7+URZ+0x14228], R8 ;  /* 0x01422808070075a7 */ /* 0x000e64000806017f */
[----:B-1----:R-:W-:Y:S05]  /*96a0*/  @!P3 BRA `(.L_x_102) ;  /* 0x0000000c0008b947 */ /* 0x002fea0003800000 */
.L_x_128:
[----:B------:R-:W-:Y:S01]  /*96b0*/  UPRMT UR4, UR20, 0x9910, URZ ;  /* 0x0000991014047896 */ /* 0x000fe2000800003f */
[----:B-1----:R-:W-:-:S03]  /*96c0*/  @P2 MOV R8, 0x3000 ;  /* 0x0000300000082802 */ /* 0x002fc60000000f00 */
[----:B------:R-:W-:Y:S01]  /*96d0*/  UISETP.NE.AND UP0, UPT, UR4, 0x2, UPT ;  /* 0x000000020400788c */ /* 0x000fe2000bf05270 */
[----:B------:R1:W-:Y:S05]  /*96e0*/  @P2 SYNCS.ARRIVE.TRANS64 RZ, [R7+URZ+0x14200], R8 ;  /* 0x0142000807ff29a7 */ /* 0x0003ea000800003f */
[----:B------:R-:W-:-:S13]  /*96f0*/  PLOP3.LUT P3, PT, PT, PT, UP0, 0x80, 0x0 ;  /* 0x000000000000781c */ /* 0x000fda0003f6f008 */
[----:B-1----:R-:W-:Y:S05]  /*9700*/  @P3 BRA `(.L_x_103) ;  /* 0x0000000000043947 */ /* 0x002fea0003800000 */
[----:B------:R-:W-:Y:S01]  /*9710*/  BPT.TRAP 0x1 ;  /* 0x000000040000795c */ /* 0x000fe20000300000 */
.L_x_103:
[----:B------:R-:W-:Y:S05]  /*9720*/  @P0 BRA `(.L_x_104) ;  /* 0x0000000000040947 */ /* 0x000fea0003800000 */
[----:B------:R-:W-:Y:S01]  /*9730*/  BPT.TRAP 0x1 ;  /* 0x000000040000795c */ /* 0x000fe20000300000 */
.L_x_104:
        /* <DEDUP_REMOVED lines=9> */
[----:B------:R-:W-:Y:S01]  /*97d0*/  R2UR UR13, R3 ;  /* 0x00000000030d72ca */ /* 0x000fe200000e0000 */
[----:B------:R-:W-:Y:S01]  /*97e0*/  UMOV UR7, 0x10000000 ;  /* 0x1000000000077882 */ /* 0x000fe20000000000 */
[----:B------:R-:W-:Y:S01]  /*97f0*/  UMOV UR18, 0x10 ;  /* 0x0000001000127882 */ /* 0x000fe20000000000 */
[----:B------:R-:W-:-:S02]  /*9800*/  IADD3 R5, R5, 0x1, RZ ;  /* 0x0000000105057810 */ /* 0x000fc40007ffe0ff */
[----:B------:R-:W-:Y:S02]  /*9810*/  UIADD3 UR9, UR9, 0x14200, URZ ;  /* 0x0001420009097890 */ /* 0x000fe4000fffe03f */
[----:B------:R-:W-:Y:S01]  /*9820*/  USHF.L.U32 UR11, UR11, 0x7, URZ ;  /* 0x000000070b0b7899 */ /* 0x000fe2000800063f */
[C---:B------:R-:W-:Y:S01]  /*9830*/  ISETP.NE.AND P3, PT, R5.reuse, 0x5, PT ;  /* 0x000000050500780c */ /* 0x040fe20003f65270 */
        /* <DEDUP_REMOVED lines=16> */
.L_x_101:
[----:B------:R-:W-:Y:S05]  /*9940*/  BSYNC B2 ;  /* 0x0000000000027941 */ /* 0x000fea0003800000 */
.L_x_100:
[----:B------:R-:W-:Y:S01]  /*9950*/  ISETP.LT.OR P3, PT, R4, 0x4, !P6 ;  /* 0x000000040400780c */ /* 0x000fe20007761670 */
[----:B------:R-:W-:-:S12]  /*9960*/  BSSY B2, `(.L_x_105) ;  /* 0x0000033000027945 */ /* 0x000fd80003800000 */
[----:B------:R-:W-:Y:S05]  /*9970*/  @P3 BRA `(.L_x_106) ;  /* 0x0000000000c43947 */ /* 0x000fea0003800000 */
[----:B------:R-:W1:Y:S01]  /*9980*/  S2R R7, SR_CgaCtaId ;  /* 0x0000000000077919 */ /* 0x000e620000008800 */
[----:B------:R-:W-:Y:S02]  /*9990*/  MOV R6, 0x400 ;  /* 0x0000040000067802 */ /* 0x000fe40000000f00 */
[----:B------:R-:W-:Y:S02]  /*99a0*/  SHF.L.U32 R8, R0, 0x1f, RZ ;  /* 0x0000001f00087819 */ /* 0x000fe400000006ff */
[----:B-1----:R-:W-:-:S05]  /*99b0*/  LEA R6, R7, R6, 0x18 ;  /* 0x0000000607067211 */ /* 0x002fca00078ec0ff */
[----:B------:R-:W-:-:S04]  /*99c0*/  IMAD R7, R5, 0x8, R6 ;  /* 0x0000000805077824 */ /* 0x000fc800078e0206 */
[----:B------:R-:W1:Y:S02]  /*99d0*/  SYNCS.PHASECHK.TRANS64.TRYWAIT P3, [R7+URZ+0x14228], R8 ;  /* 0x01422808070075a7 */ /* 0x000e64000806017f */
[----:B-1----:R-:W-:Y:S05]  /*99e0*/  @!P3 BRA `(.L_x_107) ;  /* 0x00000008004cb947 */ /* 0x002fea0003800000 */
.L_x_129:
[----:B------:R-:W-:Y:S01]  /*99f0*/  UPRMT UR4, UR20, 0x9910, URZ ;  /* 0x0000991014047896 */ /* 0x000fe2000800003f */
[----:B-1----:R-:W-:-:S03]  /*9a00*/  @P1 MOV R8, 0x3000 ;  /* 0x0000300000081802 */ /* 0x002fc60000000f00 */
[----:B------:R-:W-:Y:S01]  /*9a10*/  UISETP.NE.AND UP0, UPT, UR4, 0x2, UPT ;  /* 0x000000020400788c */ /* 0x000fe2000bf05270 */
[----:B------:R1:W-:Y:S05]  /*9a20*/  @P1 SYNCS.ARRIVE.TRANS64 RZ, [R7+URZ+0x14200], R8 ;  /* 0x0142000807ff19a7 */ /* 0x0003ea000800003f */
[----:B------:R-:W-:-:S13]  /*9a30*/  PLOP3.LUT P3, PT, PT, PT, UP0, 0x80, 0x0 ;  /* 0x000000000000781c */ /* 0x000fda0003f6f008 */
[----:B-1----:R-:W-:Y:S05]  /*9a40*/  @P3 BRA `(.L_x_108) ;  /* 0x0000000000043947 */ /* 0x002fea0003800000 */
[----:B------:R-:W-:Y:S01]  /*9a50*/  BPT.TRAP 0x1 ;  /* 0x000000040000795c */ /* 0x000fe20000300000 */
.L_x_108:
[----:B------:R-:W-:Y:S05]  /*9a60*/  @P0 BRA `(.L_x_109) ;  /* 0x0000000000040947 */ /* 0x000fea0003800000 */
[----:B------:R-:W-:Y:S01]  /*9a70*/  BPT.TRAP 0x1 ;  /* 0x000000040000795c */ /* 0x000fe20000300000 */
.L_x_109:
        /* <DEDUP_REMOVED lines=12> */
[----:B------:R-:W-:Y:S01]  /*9b40*/  IADD3 R5, R5, 0x1, RZ ;  /* 0x0000000105057810 */ /* 0x000fe20007ffe0ff */
[----:B------:R-:W-:Y:S01]  /*9b50*/  VIADD R9, R9, 0x1 ;  /* 0x0000000109097836 */ /* 0x000fe20000000000 */
[----:B------:R-:W-:-:S02]  /*9b60*/  UIADD3 UR9, UR9, 0x14200, URZ ;  /* 0x0001420009097890 */ /* 0x000fc4000fffe03f */
        /* <DEDUP_REMOVED lines=18> */
.L_x_106:
[----:B------:R-:W-:Y:S05]  /*9c90*/  BSYNC B2 ;  /* 0x0000000000027941 */ /* 0x000fea0003800000 */
.L_x_105:
[C---:B------:R-:W-:Y:S02]  /*9ca0*/  ISETP.GT.AND P3, PT, R4.reuse, 0x4, PT ;  /* 0x000000040400780c */ /* 0x040fe40003f64270 */
[----:B------:R-:W-:-:S11]  /*9cb0*/  IADD3 R4, R4, -0x2, RZ ;  /* 0xfffffffe04047810 */ /* 0x000fd60007ffe0ff */
[----:B------:R-:W-:Y:S05]  /*9cc0*/  @P3 BRA `(.L_x_110) ;  /* 0xfffffff800543947 */ /* 0x000fea000383ffff */
[----:B------:R-:W-:Y:S05]  /*9cd0*/  BSYNC B1 ;  /* 0x0000000000017941 */ /* 0x000fea0003800000 */
.L_x_99:
[----:B------:R-:W-:Y:S01]  /*9ce0*/  IADD3 R17, R17, UR21, RZ ;  /* 0x0000001511117c10 */ /* 0x000fe2000fffe0ff */
[----:B------:R-:W-:Y:S01]  /*9cf0*/  ULDC UR4, c[0x0][0xa00] ;  /* 0x0002800000047ab9 */ /* 0x000fe20000000800 */
[----:B-1----:R-:W-:Y:S02]  /*9d00*/  PRMT R4, RZ, 0x7610, R4 ;  /* 0x00007610ff047816 */ /* 0x002fe40000000004 */
[----:B------:R-:W-:-:S13]  /*9d10*/  ISETP.GE.AND P3, PT, R17, UR4, PT ;  /* 0x0000000411007c0c */ /* 0x000fda000bf66270 */
[----:B------:R-:W-:Y:S05]  /*9d20*/  @!P3 BRA `(.L_x_111) ;  /* 0xffffffec00e8b947 */ /* 0x000fea000383ffff */
[----:B------:R-:W-:Y:S05]  /*9d30*/  BSYNC B0 ;  /* 0x0000000000007941 */ /* 0x000fea0003800000 */
.L_x_84:
[----:B------:R-:W-:Y:S05]  /*9d40*/  EXIT ;  /* 0x000000000000794d */ /* 0x000fea0003800000 */
.L_x_17:
[----:B-1----:R-:W-:-:S04]  /*9d50*/  IMAD.U32 R3, RZ, RZ, UR4 ;  /* 0x00000004ff037e24 */ /* 0x002fc8000f8e00ff */
[----:B------:R1:W3:Y:S03]  /*9d60*/  SYNCS.PHASECHK.TRANS64.TRYWAIT P1, [R3+URZ+0x14250], R0 ;  /* 0x01425000030075a7 */ /* 0x0002e6000802017f */
[----:B---3--:R-:W-:Y:S05]  /*9d70*/  @!P1 NANOSLEEP.SYNCS 0x989680 ;  /* 0x009896800000995d */ /* 0x008fea0003900000 */
[----:B------:R-:W3:Y:S02]  /*9d80*/  @!P1 SYNCS.PHASECHK.TRANS64 P1, [R3+URZ+0x14250], R0 ;  /* 0x01425000030095a7 */ /* 0x000ee4000802007f */
[----:B---3--:R-:W-:Y:S05]  /*9d90*/  @!P1 BRA `(.L_x_17) ;  /* 0xfffffffc00ec9947 */ /* 0x008fea000383ffff */
[----:B------:R-:W-:Y:S05]  /*9da0*/  BRA `(.L_x_112) ;  /* 0xffffff7400ac7947 */ /* 0x000fea000383ffff */
.L_x_19:
[----:B-1----:R-:W-:-:S04]  /*9db0*/  MOV R5, UR17 ;  /* 0x0000001100057c02 */ /* 0x002fc80008000f00 */
[----:B------:R1:W3:Y:S03]  /*9dc0*/  SYNCS.PHASECHK.TRANS64.TRYWAIT P1, [R5+URZ+0x14200], R0 ;  /* 0x01420000050075a7 */ /* 0x0002e6000802017f */
[----:B---3--:R-:W-:Y:S05]  /*9dd0*/  @!P1 NANOSLEEP.SYNCS 0x989680 ;  /* 0x009896800000995d */ /* 0x008fea0003900000 */
[----:B------:R-:W3:Y:S02]  /*9de0*/  @!P1 SYNCS.PHASECHK.TRANS64 P1, [R5+URZ+0x14200], R0 ;  /* 0x01420000050095a7 */ /* 0x000ee4000802007f */
[----:B---3--:R-:W-:Y:S05]  /*9df0*/  @!P1 BRA `(.L_x_19) ;  /* 0xfffffffc00ec9947 */ /* 0x008fea000383ffff */
[----:B------:R-:W-:Y:S05]  /*9e00*/  BRA `(.L_x_113) ;  /* 0xffffff7400b07947 */ /* 0x000fea000383ffff */
.L_x_20:
[----:B-1----:R-:W-:-:S04]  /*9e10*/  MOV R0, UR51 ;  /* 0x0000003300007c02 */ /* 0x002fc80008000f00 */
[----:B------:R1:W3:Y:S03]  /*9e20*/  SYNCS.PHASECHK.TRANS64.TRYWAIT P1, [R0+URZ+-0x8], R3 ;  /* 0xfffff803000075a7 */ /* 0x0002e6000802017f */
[----:B---3--:R-:W-:Y:S05]  /*9e30*/  @!P1 NANOSLEEP.SYNCS 0x989680 ;  /* 0x009896800000995d */ /* 0x008fea0003900000 */
[----:B------:R-:W3:Y:S02]  /*9e40*/  @!P1 SYNCS.PHASECHK.TRANS64 P1, [R0+URZ+-0x8], R3 ;  /* 0xfffff803000095a7 */ /* 0x000ee4000802007f */
[----:B---3--:R-:W-:Y:S05]  /*9e50*/  @!P1 BRA `(.L_x_20) ;  /* 0xfffffffc00ec9947 */ /* 0x008fea000383ffff */
[----:B------:R-:W-:Y:S05]  /*9e60*/  BRA `(.L_x_114) ;  /* 0xffffff7400a07947 */ /* 0x000fea000383ffff */
.L_x_22:
[----:B-1----:R-:W-:-:S04]  /*9e70*/  IMAD.U32 R7, RZ, RZ, UR6 ;  /* 0x00000006ff077e24 */ /* 0x002fc8000f8e00ff */
[----:B------:R1:W2:Y:S03]  /*9e80*/  SYNCS.PHASECHK.TRANS64.TRYWAIT P1, [R7+URZ+0x14200], R6 ;  /* 0x01420006070075a7 */ /* 0x0002a6000802017f */
[----:B--2---:R-:W-:Y:S05]  /*9e90*/  @!P1 NANOSLEEP.SYNCS 0x989680 ;  /* 0x009896800000995d */ /* 0x004fea0003900000 */
[----:B------:R-:W2:Y:S02]  /*9ea0*/  @!P1 SYNCS.PHASECHK.TRANS64 P1, [R7+URZ+0x14200], R6 ;  /* 0x01420006070095a7 */ /* 0x000ea4000802007f */
[----:B--2---:R-:W-:Y:S05]  /*9eb0*/  @!P1 BRA `(.L_x_22) ;  /* 0xfffffffc00ec9947 */ /* 0x004fea000383ffff */
[----:B------:R-:W-:Y:S05]  /*9ec0*/  BRA `(.L_x_115) ;  /* 0xffffff9400b87947 */ /* 0x000fea000383ffff */
.L_x_27:
[----:B-1----:R-:W-:-:S04]  /*9ed0*/  MOV R5, UR6 ;  /* 0x0000000600057c02 */ /* 0x002fc80008000f00 */
[----:B------:R1:W2:Y:S03]  /*9ee0*/  SYNCS.PHASECHK.TRANS64.TRYWAIT P2, [R5+URZ+0x14200], R4 ;  /* 0x01420004050075a7 */ /* 0x0002a6000804017f */
[----:B--2---:R-:W-:Y:S05]  /*9ef0*/  @!P2 NANOSLEEP.SYNCS 0x989680 ;  /* 0x009896800000a95d */ /* 0x004fea0003900000 */
[----:B------:R-:W2:Y:S02]  /*9f00*/  @!P2 SYNCS.PHASECHK.TRANS64 P2, [R5+URZ+0x14200], R4 ;  /* 0x014200040500a5a7 */ /* 0x000ea4000804007f */
[----:B--2---:R-:W-:Y:S05]  /*9f10*/  @!P2 BRA `(.L_x_27) ;  /* 0xfffffffc00eca947 */ /* 0x004fea000383ffff */
[----:B------:R-:W-:Y:S05]  /*9f20*/  BRA `(.L_x_116) ;  /* 0xffffffa000407947 */ /* 0x000fea000383ffff */
.L_x_31:
[----:B-1----:R-:W-:-:S04]  /*9f30*/  MOV R8, UR6 ;  /* 0x0000000600087c02 */ /* 0x002fc80008000f00 */
[----:B------:R1:W2:Y:S03]  /*9f40*/  SYNCS.PHASECHK.TRANS64.TRYWAIT P2, [R8+URZ+0x14200], R7 ;  /* 0x01420007080075a7 */ /* 0x0002a6000804017f */
[----:B--2---:R-:W-:Y:S05]  /*9f50*/  @!P2 NANOSLEEP.SYNCS 0x989680 ;  /* 0x009896800000a95d */ /* 0x004fea0003900000 */
[----:B------:R-:W2:Y:S02]  /*9f60*/  @!P2 SYNCS.PHASECHK.TRANS64 P2, [R8+URZ+0x14200], R7 ;  /* 0x014200070800a5a7 */ /* 0x000ea4000804007f */
[----:B--2---:R-:W-:Y:S05]  /*9f70*/  @!P2 BRA `(.L_x_31) ;  /* 0xfffffffc00eca947 */ /* 0x004fea000383ffff */
[----:B------:R-:W-:Y:S05]  /*9f80*/  BRA `(.L_x_30) ;  /* 0xffffffc000e47947 */ /* 0x000fea000383ffff */
.L_x_51:
[----:B-1----:R-:W-:-:S04]  /*9f90*/  IMAD.U32 R3, RZ, RZ, UR51 ;  /* 0x00000033ff037e24 */ /* 0x002fc8000f8e00ff */
[----:B------:R1:W2:Y:S03]  /*9fa0*/  SYNCS.PHASECHK.TRANS64.TRYWAIT P0, [R3+URZ+0x8], R0 ;  /* 0x00000800030075a7 */ /* 0x0002a6000800017f */
[----:B--2---:R-:W-:Y:S05]  /*9fb0*/  @!P0 NANOSLEEP.SYNCS 0x989680 ;  /* 0x009896800000895d */ /* 0x004fea0003900000 */
[----:B------:R-:W2:Y:S02]  /*9fc0*/  @!P0 SYNCS.PHASECHK.TRANS64 P0, [R3+URZ+0x8], R0 ;  /* 0x00000800030085a7 */ /* 0x000ea4000800007f */
[----:B--2---:R-:W-:Y:S05]  /*9fd0*/  @!P0 BRA `(.L_x_51) ;  /* 0xfffffffc00ec8947 */ /* 0x004fea000383ffff */
[----:B------:R-:W-:Y:S05]  /*9fe0*/  BRA `(.L_x_117) ;  /* 0xffffffd400407947 */ /* 0x000fea000383ffff */
.L_x_69:
[----:B------:R-:W-:Y:S01]  /*9ff0*/  BSSY B1, `(.L_x_118) ;  /* 0x0000006000017945 */ /* 0x000fe20003800000 */
[----:B------:R-:W-:-:S07]  /*a000*/  MOV R15, 0xffffffff ;  /* 0xffffffff000f7802 */ /* 0x000fce0000000f00 */
[----:B------:R-:W-:Y:S05]  /*a010*/  WARPSYNC.COLLECTIVE R15, `(.L_x_119) ;  /* 0x000000000f0c7348 */ /* 0x000fea0003c00000 */
[----:B------:R-:W-:Y:S02]  /*a020*/  ELECT P6, UR62, PT ;  /* 0x00000000003e782f */ /* 0x000fe400038c0000 */
[----:B------:R-:W-:Y:S01]  /*a030*/  MOV R14, UR62 ;  /* 0x0000003e000e7c02 */ /* 0x000fe20008000f00 */
[----:B------:R-:W-:Y:S10]  /*a040*/  ENDCOLLECTIVE ;  /* 0x000000000000791b */ /* 0x000ff40003800000 */
.L_x_119:
[----:B------:R-:W-:Y:S05]  /*a050*/  BSYNC B1 ;  /* 0x0000000000017941 */ /* 0x000fea0003800000 */
.L_x_118:
[----:B------:R-:W-:Y:S05]  /*a060*/  BRA `(.L_x_120) ;  /* 0xffffffe400007947 */ /* 0x000fea000383ffff */
.L_x_72:
[----:B-1----:R1:W2:Y:S02]  /*a070*/  SYNCS.PHASECHK.TRANS64.TRYWAIT P2, [R7+URZ+0x14260], R6 ;  /* 0x01426006070075a7 */ /* 0x0022a4000804017f */
[----:B--2---:R-:W-:Y:S05]  /*a080*/  @!P2 NANOSLEEP.SYNCS 0x989680 ;  /* 0x009896800000a95d */ /* 0x004fea0003900000 */
[----:B------:R-:W2:Y:S02]  /*a090*/  @!P2 SYNCS.PHASECHK.TRANS64 P2, [R7+URZ+0x14260], R6 ;  /* 0x014260060700a5a7 */ /* 0x000ea4000804007f */
[----:B--2---:R-:W-:Y:S05]  /*a0a0*/  @!P2 BRA `(.L_x_72) ;  /* 0xfffffffc00f0a947 */ /* 0x004fea000383ffff */
[----:B------:R-:W-:Y:S05]  /*a0b0*/  BRA `(.L_x_121) ;  /* 0xffffffe400207947 */ /* 0x000fea000383ffff */
.L_x_77:
[----:B-1----:R1:W2:Y:S02]  /*a0c0*/  SYNCS.PHASECHK.TRANS64.TRYWAIT P2, [R7+URZ+0x142b0], R4 ;  /* 0x0142b004070075a7 */ /* 0x0022a4000804017f */
[----:B--2---:R-:W-:Y:S05]  /*a0d0*/  @!P2 NANOSLEEP.SYNCS 0x989680 ;  /* 0x009896800000a95d */ /* 0x004fea0003900000 */
[----:B------:R-:W2:Y:S02]  /*a0e0*/  @!P2 SYNCS.PHASECHK.TRANS64 P2, [R7+URZ+0x142b0], R4 ;  /* 0x0142b0040700a5a7 */ /* 0x000ea4000804007f */
[----:B--2---:R-:W-:Y:S05]  /*a0f0*/  @!P2 BRA `(.L_x_77) ;  /* 0xfffffffc00f0a947 */ /* 0x004fea000383ffff */
[----:B------:R-:W-:Y:S05]  /*a100*/  BRA `(.L_x_76) ;  /* 0xffffffe400d87947 */ /* 0x000fea000383ffff */
.L_x_80:
[----:B-1----:R1:W2:Y:S02]  /*a110*/  SYNCS.PHASECHK.TRANS64.TRYWAIT P2, [R4+URZ+0x14260], R9 ;  /* 0x01426009040075a7 */ /* 0x0022a4000804017f */
[----:B--2---:R-:W-:Y:S05]  /*a120*/  @!P2 NANOSLEEP.SYNCS 0x989680 ;  /* 0x009896800000a95d */ /* 0x004fea0003900000 */
[----:B------:R-:W2:Y:S02]  /*a130*/  @!P2 SYNCS.PHASECHK.TRANS64 P2, [R4+URZ+0x14260], R9 ;  /* 0x014260090400a5a7 */ /* 0x000ea4000804007f */
[----:B--2---:R-:W-:Y:S05]  /*a140*/  @!P2 BRA `(.L_x_80) ;  /* 0xfffffffc00f0a947 */ /* 0x004fea000383ffff */
[----:B------:R-:W-:Y:S05]  /*a150*/  BRA `(.L_x_122) ;  /* 0xffffffe400ec7947 */ /* 0x000fea000383ffff */
.L_x_85:
[----:B------:R-:W-:Y:S01]  /*a160*/  BSSY B1, `(.L_x_123) ;  /* 0x0000006000017945 */ /* 0x000fe20003800000 */
[----:B------:R-:W-:-:S07]  /*a170*/  MOV R15, 0xffffffff ;  /* 0xffffffff000f7802 */ /* 0x000fce0000000f00 */
[----:B------:R-:W-:Y:S05]  /*a180*/  WARPSYNC.COLLECTIVE R15, `(.L_x_124) ;  /* 0x000000000f0c7348 */ /* 0x000fea0003c00000 */
[----:B------:R-:W-:Y:S02]  /*a190*/  ELECT P6, UR62, PT ;  /* 0x00000000003e782f */ /* 0x000fe400038c0000 */
[----:B------:R-:W-:Y:S01]  /*a1a0*/  MOV R14, UR62 ;  /* 0x0000003e000e7c02 */ /* 0x000fe20008000f00 */
[----:B------:R-:W-:Y:S10]  /*a1b0*/  ENDCOLLECTIVE ;  /* 0x000000000000791b */ /* 0x000ff40003800000 */
.L_x_124:
[----:B------:R-:W-:Y:S05]  /*a1c0*/  BSYNC B1 ;  /* 0x0000000000017941 */ /* 0x000fea0003800000 */
.L_x_123:
[----:B------:R-:W-:Y:S05]  /*a1d0*/  BRA `(.L_x_125) ;  /* 0xffffffec00247947 */ /* 0x000fea000383ffff */
.L_x_88:
[----:B-1----:R1:W2:Y:S02]  /*a1e0*/  SYNCS.PHASECHK.TRANS64.TRYWAIT P4, [R8+URZ+0x14228], R7 ;  /* 0x01422807080075a7 */ /* 0x0022a4000808017f */
[----:B--2---:R-:W-:Y:S05]  /*a1f0*/  @!P4 NANOSLEEP.SYNCS 0x989680 ;  /* 0x009896800000c95d */ /* 0x004fea0003900000 */
[----:B------:R-:W2:Y:S02]  /*a200*/  @!P4 SYNCS.PHASECHK.TRANS64 P4, [R8+URZ+0x14228], R7 ;  /* 0x014228070800c5a7 */ /* 0x000ea4000808007f */
[----:B--2---:R-:W-:Y:S05]  /*a210*/  @!P4 BRA `(.L_x_88) ;  /* 0xfffffffc00f0c947 */ /* 0x004fea000383ffff */
[----:B------:R-:W-:Y:S05]  /*a220*/  BRA `(.L_x_126) ;  /* 0xffffffec003c7947 */ /* 0x000fea000383ffff */
.L_x_93:
[----:B-1----:R1:W2:Y:S02]  /*a230*/  SYNCS.PHASECHK.TRANS64.TRYWAIT P4, [R4+URZ+0x142b0], R7 ;  /* 0x0142b007040075a7 */ /* 0x0022a4000808017f */
[----:B--2---:R-:W-:Y:S05]  /*a240*/  @!P4 NANOSLEEP.SYNCS 0x989680 ;  /* 0x009896800000c95d */ /* 0x004fea0003900000 */
[----:B------:R-:W2:Y:S02]  /*a250*/  @!P4 SYNCS.PHASECHK.TRANS64 P4, [R4+URZ+0x142b0], R7 ;  /* 0x0142b0070400c5a7 */ /* 0x000ea4000808007f */
[----:B--2---:R-:W-:Y:S05]  /*a260*/  @!P4 BRA `(.L_x_93) ;  /* 0xfffffffc00f0c947 */ /* 0x004fea000383ffff */
[----:B------:R-:W-:Y:S05]  /*a270*/  BRA `(.L_x_92) ;  /* 0xffffffec00f47947 */ /* 0x000fea000383ffff */
.L_x_96:
[----:B-1----:R1:W2:Y:S02]  /*a280*/  SYNCS.PHASECHK.TRANS64.TRYWAIT P3, [R7+URZ+0x14228], R8 ;  /* 0x01422808070075a7 */ /* 0x0022a4000806017f */
[----:B--2---:R-:W-:Y:S05]  /*a290*/  @!P3 NANOSLEEP.SYNCS 0x989680 ;  /* 0x009896800000b95d */ /* 0x004fea0003900000 */
[----:B------:R-:W2:Y:S02]  /*a2a0*/  @!P3 SYNCS.PHASECHK.TRANS64 P3, [R7+URZ+0x14228], R8 ;  /* 0x014228080700b5a7 */ /* 0x000ea4000806007f */
[----:B--2---:R-:W-:Y:S05]  /*a2b0*/  @!P3 BRA `(.L_x_96) ;  /* 0xfffffffc00f0b947 */ /* 0x004fea000383ffff */
[----:B------:R-:W-:Y:S05]  /*a2c0*/  BRA `(.L_x_127) ;  /* 0xfffffff0000c7947 */ /* 0x000fea000383ffff */
.L_x_102:
[----:B-1----:R1:W2:Y:S02]  /*a2d0*/  SYNCS.PHASECHK.TRANS64.TRYWAIT P3, [R7+URZ+0x14228], R8 ;  /* 0x01422808070075a7 */ /* 0x0022a4000806017f */
[----:B--2---:R-:W-:Y:S05]  /*a2e0*/  @!P3 NANOSLEEP.SYNCS 0x989680 ;  /* 0x009896800000b95d */ /* 0x004fea0003900000 */
[----:B------:R-:W2:Y:S02]  /*a2f0*/  @!P3 SYNCS.PHASECHK.TRANS64 P3, [R7+URZ+0x14228], R8 ;  /* 0x014228080700b5a7 */ /* 0x000ea4000806007f */
[----:B--2---:R-:W-:Y:S05]  /*a300*/  @!P3 BRA `(.L_x_102) ;  /* 0xfffffffc00f0b947 */ /* 0x004fea000383ffff */
[----:B------:R-:W-:Y:S05]  /*a310*/  BRA `(.L_x_128) ;  /* 0xfffffff000e47947 */ /* 0x000fea000383ffff */
.L_x_107:
[----:B-1----:R1:W2:Y:S02]  /*a320*/  SYNCS.PHASECHK.TRANS64.TRYWAIT P3, [R7+URZ+0x14228], R8 ;  /* 0x01422808070075a7 */ /* 0x0022a4000806017f */
[----:B--2---:R-:W-:Y:S05]  /*a330*/  @!P3 NANOSLEEP.SYNCS 0x989680 ;  /* 0x009896800000b95d */ /* 0x004fea0003900000 */
[----:B------:R-:W2:Y:S02]  /*a340*/  @!P3 SYNCS.PHASECHK.TRANS64 P3, [R7+URZ+0x14228], R8 ;  /* 0x014228080700b5a7 */ /* 0x000ea4000806007f */
[----:B--2---:R-:W-:Y:S05]  /*a350*/  @!P3 BRA `(.L_x_107) ;  /* 0xfffffffc00f0b947 */ /* 0x004fea000383ffff */
[----:B------:R-:W-:Y:S05]  /*a360*/  BRA `(.L_x_129) ;  /* 0xfffffff400a07947 */ /* 0x000fea000383ffff */
        .weak           $__internal_0_$__cuda_sm20_rcp_rn_f32_slowpath
        .type           $__internal_0_$__cuda_sm20_rcp_rn_f32_slowpath,@function
        .size           $__internal_0_$__cuda_sm20_rcp_rn_f32_slowpath,(.L_x_135 - $__internal_0_$__cuda_sm20_rcp_rn_f32_slowpath)
$__internal_0_$__cuda_sm20_rcp_rn_f32_slowpath:
[----:B------:R-:W-:Y:S01]  /*a370*/  IMAD.SHL.U32 R0, R3, 0x2, RZ ;  /* 0x0000000203007824 */ /* 0x000fe200078e00ff */
[----:B------:R-:W-:Y:S04]  /*a380*/  BSSY B2, `(.L_x_130) ;  /* 0x0000030000027945 */ /* 0x000fe80003800000 */
[----:B------:R-:W-:-:S04]  /*a390*/  SHF.R.U32.HI R21, RZ, 0x18, R0 ;  /* 0x00000018ff157819 */ /* 0x000fc80000011600 */
[----:B------:R-:W-:-:S13]  /*a3a0*/  ISETP.NE.U32.AND P0, PT, R21, RZ, PT ;  /* 0x000000ff1500720c */ /* 0x000fda0003f05070 */
[----:B------:R-:W-:Y:S05]  /*a3b0*/  @P0 BRA `(.L_x_131) ;  /* 0x0000000000280947 */ /* 0x000fea0003800000 */
[----:B------:R-:W-:-:S04]  /*a3c0*/  SHF.L.U32 R0, R3, 0x1, RZ ;  /* 0x0000000103007819 */ /* 0x000fc800000006ff */
[----:B------:R-:W-:-:S13]  /*a3d0*/  ISETP.NE.AND P0, PT, R0, RZ, PT ;  /* 0x000000ff0000720c */ /* 0x000fda0003f05270 */
[----:B------:R-:W-:Y:S01]  /*a3e0*/  @P0 FFMA R7, R3, 1.84467440737095516160e+19, RZ ;  /* 0x5f80000003070823 */ /* 0x000fe200000000ff */
[----:B------:R-:W-:Y:S08]  /*a3f0*/  @!P0 MUFU.RCP R6, R3 ;  /* 0x0000000300068308 */ /* 0x000ff00000001000 */
[----:B------:R-:W1:Y:S02]  /*a400*/  @P0 MUFU.RCP R0, R7 ;  /* 0x0000000700000308 */ /* 0x000e640000001000 */
[----:B-1----:R-:W-:-:S04]  /*a410*/  @P0 FFMA R12, R7, R0, -1 ;  /* 0xbf800000070c0423 */ /* 0x002fc80000000000 */
[----:B------:R-:W-:-:S04]  /*a420*/  @P0 FADD.FTZ R13, -R12, -RZ ;  /* 0x800000ff0c0d0221 */ /* 0x000fc80000010100 */
[----:B------:R-:W-:-:S04]  /*a430*/  @P0 FFMA R0, R0, R13, R0 ;  /* 0x0000000d00000223 */ /* 0x000fc80000000000 */
[----:B------:R-:W-:Y:S01]  /*a440*/  @P0 FFMA R6, R0, 1.84467440737095516160e+19, RZ ;  /* 0x5f80000000060823 */ /* 0x000fe200000000ff */
[----:B------:R-:W-:Y:S06]  /*a450*/  BRA `(.L_x_132) ;  /* 0x0000000000887947 */ /* 0x000fec0003800000 */
.L_x_131:
[----:B------:R-:W-:-:S04]  /*a460*/  IADD3 R26, R21, -0xfd, RZ ;  /* 0xffffff03151a7810 */ /* 0x000fc80007ffe0ff */
[----:B------:R-:W-:-:S13]  /*a470*/  ISETP.GT.U32.AND P0, PT, R26, 0x1, PT ;  /* 0x000000011a00780c */ /* 0x000fda0003f04070 */
[----:B------:R-:W-:Y:S05]  /*a480*/  @P0 BRA `(.L_x_133) ;  /* 0x0000000000780947 */ /* 0x000fea0003800000 */
[----:B------:R-:W-:Y:S01]  /*a490*/  LOP3.LUT R0, R3, 0x7fffff, RZ, 0xc0, !PT ;  /* 0x007fffff03007812 */ /* 0x000fe200078ec0ff */
[----:B------:R-:W-:-:S03]  /*a4a0*/  IMAD.MOV.U32 R13, RZ, RZ, 0x3 ;  /* 0x00000003ff0d7424 */ /* 0x000fc600078e00ff */
[----:B------:R-:W-:Y:S02]  /*a4b0*/  LOP3.LUT R0, R0, 0x3f800000, RZ, 0xfc, !PT ;  /* 0x3f80000000007812 */ /* 0x000fe400078efcff */
[----:B------:R-:W-:Y:S02]  /*a4c0*/  SHF.L.U32 R13, R13, R26, RZ ;  /* 0x0000001a0d0d7219 */ /* 0x000fe400000006ff */
[----:B------:R-:W1:Y:S02]  /*a4d0*/  MUFU.RCP R7, R0 ;  /* 0x0000000000077308 */ /* 0x000e640000001000 */
[----:B-1----:R-:W-:-:S04]  /*a4e0*/  FFMA R6, R0, R7, -1 ;  /* 0xbf80000000067423 */ /* 0x002fc80000000007 */
[----:B------:R-:W-:-:S04]  /*a4f0*/  FADD.FTZ R6, -R6, -RZ ;  /* 0x800000ff06067221 */ /* 0x000fc80000010100 */
[CCC-:B------:R-:W-:Y:S01]  /*a500*/  FFMA.RM R12, R7.reuse, R6.reuse, R7.reuse ;  /* 0x00000006070c7223 */ /* 0x1c0fe20000004007 */
[----:B------:R-:W-:-:S04]  /*a510*/  FFMA.RP R7, R7, R6, R7 ;  /* 0x0000000607077223 */ /* 0x000fc80000008007 */
[C---:B------:R-:W-:Y:S02]  /*a520*/  LOP3.LUT R6, R12.reuse, 0x7fffff, RZ, 0xc0, !PT ;  /* 0x007fffff0c067812 */ /* 0x040fe400078ec0ff */
[----:B------:R-:W-:Y:S02]  /*a530*/  FSETP.NEU.FTZ.AND P0, PT, R12, R7, PT ;  /* 0x000000070c00720b */ /* 0x000fe40003f1d000 */
[----:B------:R-:W-:Y:S02]  /*a540*/  LOP3.LUT R6, R6, 0x800000, RZ, 0xfc, !PT ;  /* 0x0080000006067812 */ /* 0x000fe400078efcff */
[----:B------:R-:W-:Y:S02]  /*a550*/  SEL R7, RZ, 0xffffffff, !P0 ;  /* 0xffffffffff077807 */ /* 0x000fe40004000000 */
[----:B------:R-:W-:Y:S02]  /*a560*/  LOP3.LUT R13, R13, R6, RZ, 0xc0, !PT ;  /* 0x000000060d0d7212 */ /* 0x000fe400078ec0ff */
[----:B------:R-:W-:-:S02]  /*a570*/  IADD3 R7, -R7, RZ, RZ ;  /* 0x000000ff07077210 */ /* 0x000fc40007ffe1ff */
[-C--:B------:R-:W-:Y:S02]  /*a580*/  SHF.R.U32.HI R13, RZ, R26.reuse, R13 ;  /* 0x0000001aff0d7219 */ /* 0x080fe4000001160d */
[--C-:B------:R-:W-:Y:S01]  /*a590*/  LOP3.LUT P1, RZ, R7, R26, R6.reuse, 0xf8, !PT ;  /* 0x0000001a07ff7212 */ /* 0x100fe2000782f806 */
[----:B------:R-:W-:Y:S01]  /*a5a0*/  VIADD R7, R21, 0xffffff04 ;  /* 0xffffff0415077836 */ /* 0x000fe20000000000 */
[C---:B------:R-:W-:Y:S02]  /*a5b0*/  LOP3.LUT P0, RZ, R13.reuse, 0x1, RZ, 0xc0, !PT ;  /* 0x000000010dff7812 */ /* 0x040fe4000780c0ff */
[----:B------:R-:W-:Y:S02]  /*a5c0*/  LOP3.LUT P2, RZ, R13, 0x2, RZ, 0xc0, !PT ;  /* 0x000000020dff7812 */ /* 0x000fe4000784c0ff */
[----:B------:R-:W-:Y:S02]  /*a5d0*/  SHF.R.U32.HI R6, RZ, R7, R6 ;  /* 0x00000007ff067219 */ /* 0x000fe40000011606 */
[----:B------:R-:W-:-:S02]  /*a5e0*/  PLOP3.LUT P0, PT, P0, P1, P2, 0xe0, 0x0 ;  /* 0x000000000000781c */ /* 0x000fc40000703c20 */
[----:B------:R-:W-:Y:S02]  /*a5f0*/  LOP3.LUT P1, RZ, R3, 0x7fffff, RZ, 0xc0, !PT ;  /* 0x007fffff03ff7812 */ /* 0x000fe4000782c0ff */
[----:B------:R-:W-:-:S04]  /*a600*/  SEL R0, RZ, 0x1, !P0 ;  /* 0x00000001ff007807 */ /* 0x000fc80004000000 */
[----:B------:R-:W-:-:S04]  /*a610*/  IADD3 R0, -R0, RZ, RZ ;  /* 0x000000ff00007210 */ /* 0x000fc80007ffe1ff */
[----:B------:R-:W-:-:S13]  /*a620*/  ISETP.GE.AND P0, PT, R0, RZ, PT ;  /* 0x000000ff0000720c */ /* 0x000fda0003f06270 */
[----:B------:R-:W-:-:S04]  /*a630*/  @!P0 IADD3 R6, R6, 0x1, RZ ;  /* 0x0000000106068810 */ /* 0x000fc80007ffe0ff */
[----:B------:R-:W-:-:S04]  /*a640*/  @!P1 SHF.L.U32 R6, R6, 0x1, RZ ;  /* 0x0000000106069819 */ /* 0x000fc800000006ff */
[----:B------:R-:W-:Y:S01]  /*a650*/  LOP3.LUT R6, R6, 0x80000000, R3, 0xf8, !PT ;  /* 0x8000000006067812 */ /* 0x000fe200078ef803 */
[----:B------:R-:W-:Y:S06]  /*a660*/  BRA `(.L_x_132) ;  /* 0x0000000000047947 */ /* 0x000fec0003800000 */
.L_x_133:
[----:B------:R1:W2:Y:S02]  /*a670*/  MUFU.RCP R6, R3 ;  /* 0x0000000300067308 */ /* 0x0002a40000001000 */
.L_x_132:
[----:B------:R-:W-:Y:S05]  /*a680*/  BSYNC B2 ;  /* 0x0000000000027941 */ /* 0x000fea0003800000 */
.L_x_130:
[----:B--2---:R-:W-:Y:S01]  /*a690*/  IMAD.MOV.U32 R0, RZ, RZ, R6 ;  /* 0x000000ffff007224 */ /* 0x004fe200078e0006 */
[----:B------:R-:W-:Y:S02]  /*a6a0*/  MOV R6, R14 ;  /* 0x0000000e00067202 */ /* 0x000fe40000000f00 */
[----:B------:R-:W-:-:S04]  /*a6b0*/  MOV R7, 0x0 ;  /* 0x0000000000077802 */ /* 0x000fc80000000f00 */
[----:B-1----:R-:W-:Y:S05]  /*a6c0*/  RET.REL.NODEC R6 `(_ZN7cutlass13device_kernelINS_4fmha6kernel28FmhaKernelTmaWarpSpecializedINS1_10collective30FmhaMainloopTmaWarpSpecializedINS_10bfloat16_tEffN4cute5tupleIJNS7_1CILi128EEESA_NS9_ILi48EEEEEENS8_IJiNS9_ILi1EEENS8_IJiiEEEEEESF_SF_NS4_13DefaultFusionEJNS2_6OptionILNS2_3TagE0ENS9_ILb1EEEEENSH_ILSI_2ESJ_EEEEENS4_15FmhaFwdEpilogueIS6_fNS8_IJNS9_ILi64EEESB_SA_EEEEENS2_23PersistentTileSchedulerEJSK_SL_EEEEEvNT_6ParamsE) ;  /* 0xffffff58064c7950 */ /* 0x002fea0003c3ffff */
.L_x_134:
[----:B------:R-:W-:-:S00]  /*a6d0*/  BRA `(.L_x_134) ;  /* 0xfffffffc00fc7947 */ /* 0x000fc0000383ffff */
[----:B------:R-:W-:-:S00]  /*a6e0*/  NOP ;  /* 0x0000000000007918 */ /* 0x000fc00000000000 */
        /* <DEDUP_REMOVED lines=9> */
.L_x_135:


//--------------------- .nv.global.init           --------------------------
	.section	.nv.global.init,"aw",@progbits
.nv.global.init:
	.type		$str$24,@object
	.size		$str$24,($str$25 - $str$24)
$str$24:
        /*0000*/ 	.byte	0x28, 0x61, 0x64, 0x64, 0x72, 0x65, 0x73, 0x73, 0x20, 0x26, 0x20, 0x6d, 0x61, 0x73, 0x6b, 0x29
        /*0010*/ 	.byte	0x20, 0x3d, 0x3d, 0x20, 0x30, 0x00
	.type		$str$25,@object
	.size		$str$25,(__unnamed_1 - $str$25)
$str$25:
        /*0016*/ 	.byte	0x2f, 0x74, 0x6d, 0x70, 0x2f, 0x63, 0x75, 0x74, 0x6c, 0x61, 0x73, 0x73, 0x5f, 0x73, 0x77, 0x65
        /*0026*/ 	.byte	0x65, 0x70, 0x5f, 0x73, 0x72, 0x63, 0x2f, 0x69, 0x6e, 0x63, 0x6c, 0x75, 0x64, 0x65, 0x2f, 0x63
        /*0036*/ 	.byte	0x75, 0x74, 0x65, 0x2f, 0x70, 0x6f, 0x69, 0x6e, 0x74, 0x65, 0x72, 0x5f, 0x66, 0x6c, 0x61, 0x67
        /*0046*/ 	.byte	0x67, 0x65, 0x64, 0x2e, 0x68, 0x70, 0x70, 0x00
	.type		__unnamed_1,@object
	.size		__unnamed_1,(__unnamed_2 - __unnamed_1)
__unnamed_1:
        /*004e*/ 	.byte	0x61, 0x75, 0x74, 0x6f, 0x20, 0x63, 0x75, 0x74, 0x65, 0x3a, 0x3a, 0x61, 0x73, 0x5f, 0x70, 0x6f
        /* <DEDUP_REMOVED lines=27> */
        /*020e*/ 	.byte	0x31, 0x30, 0x32, 0x34, 0x3e, 0x3e, 0x3e, 0x3e, 0x3e, 0x5d, 0x00
	.type		__unnamed_2,@object
	.size		__unnamed_2,(.L_1 - __unnamed_2)
__unnamed_2:
        /* <DEDUP_REMOVED lines=29> */
.L_1:


//--------------------- .nv.shared._ZN7cutlass13device_kernelINS_4fmha6kernel28FmhaKernelTmaWarpSpecializedINS1_10collective30FmhaMainloopTmaWarpSpecializedINS_10bfloat16_tEffN4cute5tupleIJNS7_1CILi128EEESA_NS9_ILi48EEEEEENS8_IJiNS9_ILi1EEENS8_IJiiEEEEEESF_SF_NS4_13DefaultFusionEJNS2_6OptionILNS2_3TagE0ENS9_ILb1EEEEENSH_ILSI_2ESJ_EEEEENS4_15FmhaFwdEpilogueIS6_fNS8_IJNS9_ILi64EEESB_SA_EEEEENS2_23PersistentTileSchedulerEJSK_SL_EEEEEvNT_6ParamsE --------------------------
	.section	.nv.shared._ZN7cutlass13device_kernelINS_4fmha6kernel28FmhaKernelTmaWarpSpecializedINS1_10collective30FmhaMainloopTmaWarpSpecializedINS_10bfloat16_tEffN4cute5tupleIJNS7_1CILi128EEESA_NS9_ILi48EEEEEENS8_IJiNS9_ILi1EEENS8_IJiiEEEEEESF_SF_NS4_13DefaultFusionEJNS2_6OptionILNS2_3TagE0ENS9_ILb1EEEEENSH_ILSI_2ESJ_EEEEENS4_15FmhaFwdEpilogueIS6_fNS8_IJNS9_ILi64EEESB_SA_EEEEENS2_23PersistentTileSchedulerEJSK_SL_EEEEEvNT_6ParamsE,"aw",@nobits
	.sectionflags	@""
	.align	16
	.zero		1024


//--------------------- .nv.shared.reserved.0     --------------------------
	.section	.nv.shared.reserved.0,"aw",@nobits
	.weak		__nv_reservedSMEM_offset_0_alias
	.size		__nv_reservedSMEM_offset_0_alias, 0, 0
	.other		__nv_reservedSMEM_offset_0_alias,@"STO_CUDA_RESERVED_SHARED STV_DEFAULT"
__nv_reservedSMEM_offset_0_alias:
	.zero		0


//--------------------- .nv.global                --------------------------
	.section	.nv.global,"aw",@nobits
.nv.global:
	.type		_ZN39_INTERNAL_60bd3a95_4_k_cu_d8f49f5a_31264cute1_E,@object
	.size		_ZN39_INTERNAL_60bd3a95_4_k_cu_d8f49f5a_31264cute1_E,(_ZN39_INTERNAL_60bd3a95_4_k_cu_d8f49f5a_31264cuda3std3__45__cpo6cbeginE - _ZN39_INTERNAL_60bd3a95_4_k_cu_d8f49f5a_31264cute1_E)
_ZN39_INTERNAL_60bd3a95_4_k_cu_d8f49f5a_31264cute1_E:
	.zero		1
	.type		_ZN39_INTERNAL_60bd3a95_4_k_cu_d8f49f5a_31264cuda3std3__45__cpo6cbeginE,@object
	.size		_ZN39_INTERNAL_60bd3a95_4_k_cu_d8f49f5a_31264cuda3std3__45__cpo6cbeginE,(_ZN39_INTERNAL_60bd3a95_4_k_cu_d8f49f5a_31264cuda3std3__48in_placeE - _ZN39_INTERNAL_60bd3a95_4_k_cu_d8f49f5a_31264cuda3std3__45__cpo6cbeginE)
_ZN39_INTERNAL_60bd3a95_4_k_cu_d8f49f5a_31264cuda3std3__45__cpo6cbeginE:
	.zero		1
	.type		_ZN39_INTERNAL_60bd3a95_4_k_cu_d8f49f5a_31264cuda3std3__48in_placeE,@object
	.size		_ZN39_INTERNAL_60bd3a95_4_k_cu_d8f49f5a_31264cuda3std3__48in_placeE,(_ZN39_INTERNAL_60bd3a95_4_k_cu_d8f49f5a_31264cuda3std6ranges3__45__cpo9iter_moveE - _ZN39_INTERNAL_60bd3a95_4_k_cu_d8f49f5a_31264cuda3std3__48in_placeE)
_ZN39_INTERNAL_60bd3a95_4_k_cu_d8f49f5a_31264cuda3std3__48in_placeE:
	.zero		1
	.type		_ZN39_INTERNAL_60bd3a95_4_k_cu_d8f49f5a_31264cuda3std6ranges3__45__cpo9iter_moveE,@object
	.size		_ZN39_INTERNAL_60bd3a95_4_k_cu_d8f49f5a_31264cuda3std6ranges3__45__cpo9iter_moveE,(_ZN39_INTERNAL_60bd3a95_4_k_cu_d8f49f5a_31264cuda3std3__45__cpo5beginE - _ZN39_INTERNAL_60bd3a95_4_k_cu_d8f49f5a_31264cuda3std6ranges3__45__cpo9iter_moveE)
_ZN39_INTERNAL_60bd3a95_4_k_cu_d8f49f5a_31264cuda3std6ranges3__45__cpo9iter_moveE:
	.zero		1
	.type		_ZN39_INTERNAL_60bd3a95_4_k_cu_d8f49f5a_31264cuda3std3__45__cpo5beginE,@object
	.size		_ZN39_INTERNAL_60bd3a95_4_k_cu_d8f49f5a_31264cuda3std3__45__cpo5beginE,(_ZN39_INTERNAL_60bd3a95_4_k_cu_d8f49f5a_31264cuda3std3__441_GLOBAL__N__60bd3a95_4_k_cu_d8f49f5a_31266ignoreE - _ZN39_INTERNAL_60bd3a95_4_k_cu_d8f49f5a_31264cuda3std3__45__cpo5beginE)
_ZN39_INTERNAL_60bd3a95_4_k_cu_d8f49f5a_31264cuda3std3__45__cpo5beginE:
	.zero		1
	.type		_ZN39_INTERNAL_60bd3a95_4_k_cu_d8f49f5a_31264cuda3std3__441_GLOBAL__N__60bd3a95_4_k_cu_d8f49f5a_31266ignoreE,@object
	.size		_ZN39_INTERNAL_60bd3a95_4_k_cu_d8f49f5a_31264cuda3std3__441_GLOBAL__N__60bd3a95_4_k_cu_d8f49f5a_31266ignoreE,(_ZN39_INTERNAL_60bd3a95_4_k_cu_d8f49f5a_31264cute7productE - _ZN39_INTERNAL_60bd3a95_4_k_cu_d8f49f5a_31264cuda3std3__441_GLOBAL__N__60bd3a95_4_k_cu_d8f49f5a_31266ignoreE)
_ZN39_INTERNAL_60bd3a95_4_k_cu_d8f49f5a_31264cuda3std3__441_GLOBAL__N__60bd3a95_4_k_cu_d8f49f5a_31266ignoreE:
	.zero		1
	.type		_ZN39_INTERNAL_60bd3a95_4_k_cu_d8f49f5a_31264cute7productE,@object
	.size		_ZN39_INTERNAL_60bd3a95_4_k_cu_d8f49f5a_31264cute7productE,(_ZN39_INTERNAL_60bd3a95_4_k_cu_d8f49f5a_31264cuda3std3__45__cpo3endE - _ZN39_INTERNAL_60bd3a95_4_k_cu_d8f49f5a_31264cute7productE)
_ZN39_INTERNAL_60bd3a95_4_k_cu_d8f49f5a_31264cute7productE:
	.zero		1
	.type		_ZN39_INTERNAL_60bd3a95_4_k_cu_d8f49f5a_31264cuda3std3__45__cpo3endE,@object
	.size		_ZN39_INTERNAL_60bd3a95_4_k_cu_d8f49f5a_31264cuda3std3__45__cpo3endE,(_ZN39_INTERNAL_60bd3a95_4_k_cu_d8f49f5a_31264cuda3std3__419piecewise_constructE - _ZN39_INTERNAL_60bd3a95_4_k_cu_d8f49f5a_31264cuda3std3__45__cpo3endE)
_ZN39_INTERNAL_60bd3a95_4_k_cu_d8f49f5a_31264cuda3std3__45__cpo3endE:
	.zero		1
	.type		_ZN39_INTERNAL_60bd3a95_4_k_cu_d8f49f5a_31264cuda3std3__419piecewise_constructE,@object
	.size		_ZN39_INTERNAL_60bd3a95_4_k_cu_d8f49f5a_31264cuda3std3__419piecewise_constructE,(_ZN39_INTERNAL_60bd3a95_4_k_cu_d8f49f5a_31264cuda3std3__45__cpo4cendE - _ZN39_INTERNAL_60bd3a95_4_k_cu_d8f49f5a_31264cuda3std3__419piecewise_constructE)
_ZN39_INTERNAL_60bd3a95_4_k_cu_d8f49f5a_31264cuda3std3__419piecewise_constructE:
	.zero		1
	.type		_ZN39_INTERNAL_60bd3a95_4_k_cu_d8f49f5a_31264cuda3std3__45__cpo4cendE,@object
	.size		_ZN39_INTERNAL_60bd3a95_4_k_cu_d8f49f5a_31264cuda3std3__45__cpo4cendE,(_ZN39_INTERNAL_60bd3a95_4_k_cu_d8f49f5a_31264cuda3std6ranges3__45__cpo4swapE - _ZN39_INTERNAL_60bd3a95_4_k_cu_d8f49f5a_31264cuda3std3__45__cpo4cendE)
_ZN39_INTERNAL_60bd3a95_4_k_cu_d8f49f5a_31264cuda3std3__45__cpo4cendE:
	.zero		1
	.type		_ZN39_INTERNAL_60bd3a95_4_k_cu_d8f49f5a_31264cuda3std6ranges3__45__cpo4swapE,@object
	.size		_ZN39_INTERNAL_60bd3a95_4_k_cu_d8f49f5a_31264cuda3std6ranges3__45__cpo4swapE,(.L_9 - _ZN39_INTERNAL_60bd3a95_4_k_cu_d8f49f5a_31264cuda3std6ranges3__45__cpo4swapE)
_ZN39_INTERNAL_60bd3a95_4_k_cu_d8f49f5a_31264cuda3std6ranges3__45__cpo4swapE:
	.zero		1
.L_9:


//--------------------- .nv.constant0._ZN7cutlass13device_kernelINS_4fmha6kernel28FmhaKernelTmaWarpSpecializedINS1_10collective30FmhaMainloopTmaWarpSpecializedINS_10bfloat16_tEffN4cute5tupleIJNS7_1CILi128EEESA_NS9_ILi48EEEEEENS8_IJiNS9_ILi1EEENS8_IJiiEEEEEESF_SF_NS4_13DefaultFusionEJNS2_6OptionILNS2_3TagE0ENS9_ILb1EEEEENSH_ILSI_2ESJ_EEEEENS4_15FmhaFwdEpilogueIS6_fNS8_IJNS9_ILi64EEESB_SA_EEEEENS2_23PersistentTileSchedulerEJSK_SL_EEEEEvNT_6ParamsE --------------------------
	.section	.nv.constant0._ZN7cutlass13device_kernelINS_4fmha6kernel28FmhaKernelTmaWarpSpecializedINS1_10collective30FmhaMainloopTmaWarpSpecializedINS_10bfloat16_tEffN4cute5tupleIJNS7_1CILi128EEESA_NS9_ILi48EEEEEENS8_IJiNS9_ILi1EEENS8_IJiiEEEEEESF_SF_NS4_13DefaultFusionEJNS2_6OptionILNS2_3TagE0ENS9_ILb1EEEEENSH_ILSI_2ESJ_EEEEENS4_15FmhaFwdEpilogueIS6_fNS8_IJNS9_ILi64EEESB_SA_EEEEENS2_23PersistentTileSchedulerEJSK_SL_EEEEEvNT_6ParamsE,"a",@progbits
	.sectionflags	@""
	.align	4
.nv.constant0._ZN7cutlass13device_kernelINS_4fmha6kernel28FmhaKernelTmaWarpSpecializedINS1_10collective30FmhaMainloopTmaWarpSpecializedINS_10bfloat16_tEffN4cute5tupleIJNS7_1CILi128EEESA_NS9_ILi48EEEEEENS8_IJiNS9_ILi1EEENS8_IJiiEEEEEESF_SF_NS4_13DefaultFusionEJNS2_6OptionILNS2_3TagE0ENS9_ILb1EEEEENSH_ILSI_2ESJ_EEEEENS4_15FmhaFwdEpilogueIS6_fNS8_IJNS9_ILi64EEESB_SA_EEEEENS2_23PersistentTileSchedulerEJSK_SL_EEEEEvNT_6ParamsE:
	.zero		2688


//--------------------- SYMBOLS --------------------------

	.type		.nv.reservedSmem.offset0,@object
	.size		.nv.reservedSmem.offset0,0x4
	.type		__assertfail,@function
